// auto-generated by cutlass_sweep.gemm — config: {"arch": "sm_100", "cluster_m": 2, "cluster_n": 2, "dtype": "fp16", "stages": 0, "tile_k": 32, "tile_m": 64, "tile_n": 256}
#include "cutlass/cutlass.h"
#include "cutlass/gemm/collective/collective_builder.hpp"
#include "cutlass/gemm/device/gemm_universal_adapter.h"
#include "cutlass/gemm/kernel/gemm_universal.hpp"
#include "cutlass/epilogue/collective/collective_builder.hpp"

using ElemA = cutlass::half_t;
using ElemB = cutlass::half_t;
using ElemCD = cutlass::half_t;
using Acc  = float;
using TileShape    = cute::Shape<cute::_64, cute::_256, cute::_32>;
using ClusterShape = cute::Shape<cute::_2, cute::_2, cute::_1>;

using CollectiveEpilogue = typename cutlass::epilogue::collective::CollectiveBuilder<
    cutlass::arch::Sm100, cutlass::arch::OpClassTensorOp,
    TileShape, ClusterShape,
    cutlass::epilogue::collective::EpilogueTileAuto,
    Acc, Acc,
    ElemCD, cutlass::layout::RowMajor, 128 / cutlass::sizeof_bits<ElemCD>::value,
    ElemCD, cutlass::layout::RowMajor, 128 / cutlass::sizeof_bits<ElemCD>::value,
    cutlass::epilogue::collective::EpilogueScheduleAuto
  >::CollectiveOp;

using CollectiveMainloop = typename cutlass::gemm::collective::CollectiveBuilder<
    cutlass::arch::Sm100, cutlass::arch::OpClassTensorOp,
    ElemA, cutlass::layout::RowMajor, 128 / cutlass::sizeof_bits<ElemA>::value,
    ElemB, cutlass::layout::ColumnMajor, 128 / cutlass::sizeof_bits<ElemB>::value,
    Acc,
    TileShape, ClusterShape,
    cutlass::gemm::collective::StageCountAutoCarveout<static_cast<int>(sizeof(typename CollectiveEpilogue::SharedStorage))>,
    cutlass::gemm::collective::KernelScheduleAuto
  >::CollectiveOp;

using GemmKernel = cutlass::gemm::kernel::GemmUniversal<
    cute::Shape<int,int,int,int>,
    CollectiveMainloop,
    CollectiveEpilogue
>;
using Gemm = cutlass::gemm::device::GemmUniversalAdapter<GemmKernel>;

// Force the device kernel symbol into the cubin without needing a host main.
auto* _anchor = &cutlass::device_kernel<GemmKernel>;


// ===== COMPILED SASS (sm_100a) =====

	.target	sm_100a

	.elftype	@"ET_EXEC"


//--------------------- .note.nv.tkinfo           --------------------------
	.section	.note.nv.tkinfo,"",@"SHT_NOTE"
	.sectionflags	@"SHF_NOTE_NV_TKINFO"
	.tkinfo
        /*0018*/ 	.word	0x00000002
        /*0030*/ 	.string	""
        /*0030*/ 	.string	"ptxas"
        /*0030*/ 	.string	"Cuda compilation tools, release 13.0, V13.0.88"
        /*0030*/ 	.string	"Build cuda_13.0.r13.0/compiler.36424714_0"
        /*0030*/ 	.string	"-arch sm_100a -m 64 "



//--------------------- .note.nv.cuinfo           --------------------------
	.section	.note.nv.cuinfo,"",@"SHT_NOTE"
	.sectionflags	@"SHF_NOTE_NV_CUINFO"
        /*0018*/ 	.short	0x0002
        /*001a*/ 	.short	0x0064
        /*001c*/ 	.short	0x0082
	.zero		2


//--------------------- .nv.info                  --------------------------
	.section	.nv.info,"",@"SHT_CUDA_INFO"
	.align	4


	//----- nvinfo : EIATTR_REGCOUNT
	.align		4
        /*0000*/ 	.byte	0x04, 0x2f
        /*0002*/ 	.short	(.L_19 - .L_18)
	.align		4
.L_18:
        /*0004*/ 	.word	index@(_ZN7cutlass13device_kernelINS_4gemm6kernel13GemmUniversalIN4cute5tupleIJiiiiEEENS1_10collective13CollectiveMmaINS1_35MainloopSm100TmaUmmaWarpSpecializedILi9ELi2ELi4ENS5_IJNS4_1CILi2EEESB_NSA_ILi1EEEEEEEENS5_IJNSA_ILi64EEENSA_ILi256EEENSA_ILi32EEEEEENS_6half_tENS5_IJlSC_lEEESJ_SK_NS4_8TiledMMAINS4_8MMA_AtomIJNS4_20SM100_MMA_F16BF16_SSISJ_SJ_fLi64ELi256ELNS4_4UMMA5MajorE0ELSP_0ELNSO_7ScaleInE0ELSQ_0EEEEEENS4_6LayoutINS5_IJSC_SC_SC_EEENS5_IJNSA_ILi0EEESV_SV_EEEEENS5_IJNS4_10UnderscoreESY_SY_EEEEENS4_23SM90_TMA_LOAD_MULTICASTENS4_14ComposedLayoutINS4_7SwizzleILi2ELi4ELi3EEENS4_18smem_ptr_flag_bitsILi16EEENST_INS5_IJNSA_ILi8EEESH_EEENS5_IJSH_SC_EEEEEEEvNS4_8identityES11_S1B_vS1C_EENS_8epilogue10collective18CollectiveEpilogueINS1E_23Sm100TmaWarpSpecializedILi4ELi2ELi32ELb1ELb0EEEJSI_NS5_IJNST_ISF_SC_EES1J_EEESJ_SK_SJ_SK_NS1E_6fusion15FusionCallbacksIS1I_NS1L_17LinearCombinationISJ_fSJ_fLNS_15FloatRoundStyleE2EEESI_S1K_JEEENS4_5SM1004TMEM4LOAD26SM100_TMEM_LOAD_16dp256b8xENS4_13SM90_TMA_LOADENS12_INS13_ILi3ELi4ELi3EEES16_NST_INS5_IJS17_SF_EEENS5_IJSF_SC_EEEEEEENS4_17SM75_U32x4_LDSM_NENS4_14SM90_TMA_STOREES20_NS4_17SM90_U32x4_STSM_NENS4_39AutoVectorizingCopyWithAssumedAlignmentILi128EEEEEEvvEEEEvNT_6ParamsE)
        /*0008*/ 	.word	0x0000007a


	//----- nvinfo : EIATTR_FRAME_SIZE
	.align		4
.L_19:
        /*000c*/ 	.byte	0x04, 0x11
        /*000e*/ 	.short	(.L_21 - .L_20)
	.align		4
.L_20:
        /*0010*/ 	.word	index@($__internal_2_$__cuda_sm10x_tcgen05_guardrail_trap_unallocated_columns_being_dealloced)
        /*0014*/ 	.word	0x00000000


	//----- nvinfo : EIATTR_FRAME_SIZE
	.align		4
.L_21:
        /*0018*/ 	.byte	0x04, 0x11
        /*001a*/ 	.short	(.L_23 - .L_22)
	.align		4
.L_22:
        /*001c*/ 	.word	index@($__internal_1_$__cuda_sm10x_tcgen05_guardrail_trap_phase_invalid_during_alloc)
        /*0020*/ 	.word	0x00000000


	//----- nvinfo : EIATTR_FRAME_SIZE
	.align		4
.L_23:
        /*0024*/ 	.byte	0x04, 0x11
        /*0026*/ 	.short	(.L_25 - .L_24)
	.align		4
.L_24:
        /*0028*/ 	.word	index@($__internal_0_$__cuda_sm10x_tcgen05_guardrail_trap_col_being_dealloced_not_returned_by_alloc)
        /*002c*/ 	.word	0x00000000


	//----- nvinfo : EIATTR_FRAME_SIZE
	.align		4
.L_25:
        /*0030*/ 	.byte	0x04, 0x11
        /*0032*/ 	.short	(.L_27 - .L_26)
	.align		4
.L_26:
        /*0034*/ 	.word	index@(_ZN7cutlass13device_kernelINS_4gemm6kernel13GemmUniversalIN4cute5tupleIJiiiiEEENS1_10collective13CollectiveMmaINS1_35MainloopSm100TmaUmmaWarpSpecializedILi9ELi2ELi4ENS5_IJNS4_1CILi2EEESB_NSA_ILi1EEEEEEEENS5_IJNSA_ILi64EEENSA_ILi256EEENSA_ILi32EEEEEENS_6half_tENS5_IJlSC_lEEESJ_SK_NS4_8TiledMMAINS4_8MMA_AtomIJNS4_20SM100_MMA_F16BF16_SSISJ_SJ_fLi64ELi256ELNS4_4UMMA5MajorE0ELSP_0ELNSO_7ScaleInE0ELSQ_0EEEEEENS4_6LayoutINS5_IJSC_SC_SC_EEENS5_IJNSA_ILi0EEESV_SV_EEEEENS5_IJNS4_10UnderscoreESY_SY_EEEEENS4_23SM90_TMA_LOAD_MULTICASTENS4_14ComposedLayoutINS4_7SwizzleILi2ELi4ELi3EEENS4_18smem_ptr_flag_bitsILi16EEENST_INS5_IJNSA_ILi8EEESH_EEENS5_IJSH_SC_EEEEEEEvNS4_8identityES11_S1B_vS1C_EENS_8epilogue10collective18CollectiveEpilogueINS1E_23Sm100TmaWarpSpecializedILi4ELi2ELi32ELb1ELb0EEEJSI_NS5_IJNST_ISF_SC_EES1J_EEESJ_SK_SJ_SK_NS1E_6fusion15FusionCallbacksIS1I_NS1L_17LinearCombinationISJ_fSJ_fLNS_15FloatRoundStyleE2EEESI_S1K_JEEENS4_5SM1004TMEM4LOAD26SM100_TMEM_LOAD_16dp256b8xENS4_13SM90_TMA_LOADENS12_INS13_ILi3ELi4ELi3EEES16_NST_INS5_IJS17_SF_EEENS5_IJSF_SC_EEEEEEENS4_17SM75_U32x4_LDSM_NENS4_14SM90_TMA_STOREES20_NS4_17SM90_U32x4_STSM_NENS4_39AutoVectorizingCopyWithAssumedAlignmentILi128EEEEEEvvEEEEvNT_6ParamsE)
        /*0038*/ 	.word	0x00000000


	//----- nvinfo : EIATTR_MIN_STACK_SIZE
	.align		4
.L_27:
        /*003c*/ 	.byte	0x04, 0x12
        /*003e*/ 	.short	(.L_29 - .L_28)
	.align		4
.L_28:
        /*0040*/ 	.word	index@(_ZN7cutlass13device_kernelINS_4gemm6kernel13GemmUniversalIN4cute5tupleIJiiiiEEENS1_10collective13CollectiveMmaINS1_35MainloopSm100TmaUmmaWarpSpecializedILi9ELi2ELi4ENS5_IJNS4_1CILi2EEESB_NSA_ILi1EEEEEEEENS5_IJNSA_ILi64EEENSA_ILi256EEENSA_ILi32EEEEEENS_6half_tENS5_IJlSC_lEEESJ_SK_NS4_8TiledMMAINS4_8MMA_AtomIJNS4_20SM100_MMA_F16BF16_SSISJ_SJ_fLi64ELi256ELNS4_4UMMA5MajorE0ELSP_0ELNSO_7ScaleInE0ELSQ_0EEEEEENS4_6LayoutINS5_IJSC_SC_SC_EEENS5_IJNSA_ILi0EEESV_SV_EEEEENS5_IJNS4_10UnderscoreESY_SY_EEEEENS4_23SM90_TMA_LOAD_MULTICASTENS4_14ComposedLayoutINS4_7SwizzleILi2ELi4ELi3EEENS4_18smem_ptr_flag_bitsILi16EEENST_INS5_IJNSA_ILi8EEESH_EEENS5_IJSH_SC_EEEEEEEvNS4_8identityES11_S1B_vS1C_EENS_8epilogue10collective18CollectiveEpilogueINS1E_23Sm100TmaWarpSpecializedILi4ELi2ELi32ELb1ELb0EEEJSI_NS5_IJNST_ISF_SC_EES1J_EEESJ_SK_SJ_SK_NS1E_6fusion15FusionCallbacksIS1I_NS1L_17LinearCombinationISJ_fSJ_fLNS_15FloatRoundStyleE2EEESI_S1K_JEEENS4_5SM1004TMEM4LOAD26SM100_TMEM_LOAD_16dp256b8xENS4_13SM90_TMA_LOADENS12_INS13_ILi3ELi4ELi3EEES16_NST_INS5_IJS17_SF_EEENS5_IJSF_SC_EEEEEEENS4_17SM75_U32x4_LDSM_NENS4_14SM90_TMA_STOREES20_NS4_17SM90_U32x4_STSM_NENS4_39AutoVectorizingCopyWithAssumedAlignmentILi128EEEEEEvvEEEEvNT_6ParamsE)
        /*0044*/ 	.word	0x00000000
.L_29:


//--------------------- .nv.compat                --------------------------
	.section	.nv.compat,"",@"SHT_CUDA_COMPAT_INFO"
	.align	4
        /*0000*/ 	.byte	0x02, 0x09, 0x01, 0x00, 0x02, 0x02, 0x02, 0x00, 0x02, 0x05, 0x05, 0x00, 0x03, 0x07, 0x01, 0x01
        /*0010*/ 	.byte	0x02, 0x03, 0x01, 0x00, 0x02, 0x06, 0x01, 0x00, 0x04, 0x0b, 0x08, 0x00, 0x09, 0x00, 0x00, 0x00
        /*0020*/ 	.byte	0x00, 0x00, 0x00, 0x00


//--------------------- .nv.info._ZN7cutlass13device_kernelINS_4gemm6kernel13GemmUniversalIN4cute5tupleIJiiiiEEENS1_10collective13CollectiveMmaINS1_35MainloopSm100TmaUmmaWarpSpecializedILi9ELi2ELi4ENS5_IJNS4_1CILi2EEESB_NSA_ILi1EEEEEEEENS5_IJNSA_ILi64EEENSA_ILi256EEENSA_ILi32EEEEEENS_6half_tENS5_IJlSC_lEEESJ_SK_NS4_8TiledMMAINS4_8MMA_AtomIJNS4_20SM100_MMA_F16BF16_SSISJ_SJ_fLi64ELi256ELNS4_4UMMA5MajorE0ELSP_0ELNSO_7ScaleInE0ELSQ_0EEEEEENS4_6LayoutINS5_IJSC_SC_SC_EEENS5_IJNSA_ILi0EEESV_SV_EEEEENS5_IJNS4_10UnderscoreESY_SY_EEEEENS4_23SM90_TMA_LOAD_MULTICASTENS4_14ComposedLayoutINS4_7SwizzleILi2ELi4ELi3EEENS4_18smem_ptr_flag_bitsILi16EEENST_INS5_IJNSA_ILi8EEESH_EEENS5_IJSH_SC_EEEEEEEvNS4_8identityES11_S1B_vS1C_EENS_8epilogue10collective18CollectiveEpilogueINS1E_23Sm100TmaWarpSpecializedILi4ELi2ELi32ELb1ELb0EEEJSI_NS5_IJNST_ISF_SC_EES1J_EEESJ_SK_SJ_SK_NS1E_6fusion15FusionCallbacksIS1I_NS1L_17LinearCombinationISJ_fSJ_fLNS_15FloatRoundStyleE2EEESI_S1K_JEEENS4_5SM1004TMEM4LOAD26SM100_TMEM_LOAD_16dp256b8xENS4_13SM90_TMA_LOADENS12_INS13_ILi3ELi4ELi3EEES16_NST_INS5_IJS17_SF_EEENS5_IJSF_SC_EEEEEEENS4_17SM75_U32x4_LDSM_NENS4_14SM90_TMA_STOREES20_NS4_17SM90_U32x4_STSM_NENS4_39AutoVectorizingCopyWithAssumedAlignmentILi128EEEEEEvvEEEEvNT_6ParamsE --------------------------
	.section	.nv.info._ZN7cutlass13device_kernelINS_4gemm6kernel13GemmUniversalIN4cute5tupleIJiiiiEEENS1_10collective13CollectiveMmaINS1_35MainloopSm100TmaUmmaWarpSpecializedILi9ELi2ELi4ENS5_IJNS4_1CILi2EEESB_NSA_ILi1EEEEEEEENS5_IJNSA_ILi64EEENSA_ILi256EEENSA_ILi32EEEEEENS_6half_tENS5_IJlSC_lEEESJ_SK_NS4_8TiledMMAINS4_8MMA_AtomIJNS4_20SM100_MMA_F16BF16_SSISJ_SJ_fLi64ELi256ELNS4_4UMMA5MajorE0ELSP_0ELNSO_7ScaleInE0ELSQ_0EEEEEENS4_6LayoutINS5_IJSC_SC_SC_EEENS5_IJNSA_ILi0EEESV_SV_EEEEENS5_IJNS4_10UnderscoreESY_SY_EEEEENS4_23SM90_TMA_LOAD_MULTICASTENS4_14ComposedLayoutINS4_7SwizzleILi2ELi4ELi3EEENS4_18smem_ptr_flag_bitsILi16EEENST_INS5_IJNSA_ILi8EEESH_EEENS5_IJSH_SC_EEEEEEEvNS4_8identityES11_S1B_vS1C_EENS_8epilogue10collective18CollectiveEpilogueINS1E_23Sm100TmaWarpSpecializedILi4ELi2ELi32ELb1ELb0EEEJSI_NS5_IJNST_ISF_SC_EES1J_EEESJ_SK_SJ_SK_NS1E_6fusion15FusionCallbacksIS1I_NS1L_17LinearCombinationISJ_fSJ_fLNS_15FloatRoundStyleE2EEESI_S1K_JEEENS4_5SM1004TMEM4LOAD26SM100_TMEM_LOAD_16dp256b8xENS4_13SM90_TMA_LOADENS12_INS13_ILi3ELi4ELi3EEES16_NST_INS5_IJS17_SF_EEENS5_IJSF_SC_EEEEEEENS4_17SM75_U32x4_LDSM_NENS4_14SM90_TMA_STOREES20_NS4_17SM90_U32x4_STSM_NENS4_39AutoVectorizingCopyWithAssumedAlignmentILi128EEEEEEvvEEEEvNT_6ParamsE,"",@"SHT_CUDA_INFO"
	.sectionflags	@""
	.align	4


	//----- nvinfo : EIATTR_CUDA_API_VERSION
	.align		4
        /*0000*/ 	.byte	0x04, 0x37
        /*0002*/ 	.short	(.L_31 - .L_30)
.L_30:
        /*0004*/ 	.word	0x00000082


	//----- nvinfo : EIATTR_KPARAM_INFO
	.align		4
.L_31:
        /*0008*/ 	.byte	0x04, 0x17
        /*000a*/ 	.short	(.L_33 - .L_32)
.L_32:
        /*000c*/ 	.word	0x00000000
        /*0010*/ 	.short	0x0000
        /*0012*/ 	.short	0x0000
        /*0014*/ 	.byte	0x00, 0xf0, 0x01, 0x20


	//----- nvinfo : EIATTR_AT_ENTRY_FRAGMENTS
	.align		4
.L_33:
        /*0018*/ 	.byte	0x04, 0x4f
        /*001a*/ 	.short	(.L_35 - .L_34)


	//   ....[0]....
.L_34:
        /*001c*/ 	.word	0x00000006


	//----- nvinfo : EIATTR_RESERVED_SMEM_USED
	.align		4
.L_35:
        /*0020*/ 	.byte	0x01, 0x41
	.zero		2


	//----- nvinfo : EIATTR_SPARSE_MMA_MASK
	.align		4
        /*0024*/ 	.byte	0x03, 0x50
        /*0026*/ 	.short	0x0000


	//----- nvinfo : EIATTR_TCGEN05_1CTA_USED
	.align		4
        /*0028*/ 	.byte	0x01, 0x51
	.zero		2


	//----- nvinfo : EIATTR_MAXREG_COUNT
	.align		4
        /*002c*/ 	.byte	0x03, 0x1b
        /*002e*/ 	.short	0x00ff


	//----- nvinfo : EIATTR_NUM_BARRIERS
	.align		4
        /*0030*/ 	.byte	0x02, 0x4c
        /*0032*/ 	.byte	0x07
	.zero		1


	//----- nvinfo : EIATTR_EXTERNS
	.align		4
        /*0034*/ 	.byte	0x04, 0x0f
        /*0036*/ 	.short	(.L_37 - .L_36)


	//   ....[0]....
	.align		4
.L_36:
        /*0038*/ 	.word	index@(__assertfail)


	//----- nvinfo : EIATTR_MERCURY_ISA_VERSION
	.align		4
.L_37:
        /*003c*/ 	.byte	0x03, 0x5f
        /*003e*/ 	.short	0x0101


	//----- nvinfo : EIATTR_INT_WARP_WIDE_INSTR_OFFSETS
	.align		4
        /*0040*/ 	.byte	0x04, 0x31
        /*0042*/ 	.short	(.L_39 - .L_38)


	//   ....[0]....
.L_38:
        /*0044*/ 	.word	0x00004190


	//   ....[1]....
        /*0048*/ 	.word	0x000041b0


	//   ....[2]....
        /*004c*/ 	.word	0x000041e0


	//   ....[3]....
        /*0050*/ 	.word	0x00004d60


	//   ....[4]....
        /*0054*/ 	.word	0x00004dd0


	//   ....[5]....
        /*0058*/ 	.word	0x00004ea0


	//   ....[6]....
        /*005c*/ 	.word	0x00004f20


	//   ....[7]....
        /*0060*/ 	.word	0x00005010


	//   ....[8]....
        /*0064*/ 	.word	0x00005090


	//   ....[9]....
        /*0068*/ 	.word	0x00005170


	//   ....[10]....
        /*006c*/ 	.word	0x00005220


	//----- nvinfo : EIATTR_COOP_GROUP_MASK_REGIDS
	.align		4
.L_39:
        /*0070*/ 	.byte	0x04, 0x29
        /*0072*/ 	.short	(.L_41 - .L_40)


	//   ....[0]....
.L_40:
        /*0074*/ 	.word	0xffffffff


	//   ....[1]....
        /*0078*/ 	.word	0xffffffff


	//   ....[2]....
        /*007c*/ 	.word	0xffffffff


	//   ....[3]....
        /*0080*/ 	.word	0xffffffff


	//   ....[4]....
        /*0084*/ 	.word	0xffffffff


	//   ....[5]....
        /*0088*/ 	.word	0xffffffff


	//   ....[6]....
        /*008c*/ 	.word	0xffffffff


	//   ....[7]....
        /*0090*/ 	.word	0xffffffff


	//   ....[8]....
        /*0094*/ 	.word	0xffffffff


	//   ....[9]....
        /*0098*/ 	.word	0xffffffff


	//   ....[10]....
        /*009c*/ 	.word	0xffffffff


	//   ....[11]....
        /*00a0*/ 	.word	0xffffffff


	//   ....[12]....
        /*00a4*/ 	.word	0xffffffff


	//   ....[13]....
        /*00a8*/ 	.word	0xffffffff


	//----- nvinfo : EIATTR_COOP_GROUP_INSTR_OFFSETS
	.align		4
.L_41:
        /*00ac*/ 	.byte	0x04, 0x28
        /*00ae*/ 	.short	(.L_43 - .L_42)


	//   ....[0]....
.L_42:
        /*00b0*/ 	.word	0x00000080


	//   ....[1]....
        /*00b4*/ 	.word	0x000004f0


	//   ....[2]....
        /*00b8*/ 	.word	0x00000770


	//   ....[3]....
        /*00bc*/ 	.word	0x00000910


	//   ....[4]....
        /*00c0*/ 	.word	0x00000a10


	//   ....[5]....
        /*00c4*/ 	.word	0x00000b80


	//   ....[6]....
        /*00c8*/ 	.word	0x00000d20


	//   ....[7]....
        /*00cc*/ 	.word	0x00000ed0


	//   ....[8]....
        /*00d0*/ 	.word	0x000022a0


	//   ....[9]....
        /*00d4*/ 	.word	0x00003460


	//   ....[10]....
        /*00d8*/ 	.word	0x00003670


	//   ....[11]....
        /*00dc*/ 	.word	0x000036a0


	//   ....[12]....
        /*00e0*/ 	.word	0x00004070


	//   ....[13]....
        /*00e4*/ 	.word	0x000042a0


	//----- nvinfo : EIATTR_VRC_CTA_INIT_COUNT
	.align		4
.L_43:
        /*00e8*/ 	.byte	0x02, 0x4a
        /*00ea*/ 	.byte	0x80
	.zero		1


	//----- nvinfo : EIATTR_SYSCALL_OFFSETS
	.align		4
        /*00ec*/ 	.byte	0x04, 0x46
        /*00ee*/ 	.short	(.L_45 - .L_44)


	//   ....[0]....
.L_44:
        /*00f0*/ 	.word	0x00005eb0


	//   ....[1]....
        /*00f4*/ 	.word	0x00005fa0


	//   ....[2]....
        /*00f8*/ 	.word	0x00006810


	//   ....[3]....
        /*00fc*/ 	.word	0x000074d0


	//   ....[4]....
        /*0100*/ 	.word	0x00008140


	//   ....[5]....
        /*0104*/ 	.word	0x00008da0


	//----- nvinfo : EIATTR_MBARRIER_INSTR_OFFSETS
	.align		4
.L_45:
        /*0108*/ 	.byte	0x04, 0x39
        /*010a*/ 	.short	(.L_47 - .L_46)


	//   ....[0]....
.L_46:
        /*010c*/ 	.word	0x00000630
        /*0110*/ 	.word	0x000000ff
        /*0114*/ 	.word	0x00000000
        /*0118*/ 	.short	0x0100
        /*011a*/ 	.byte	0x04
	.zero		1


	//   ....[1]....
        /*011c*/ 	.word	0x00000640
        /*0120*/ 	.word	0x000000ff
        /*0124*/ 	.word	0x00000048
        /*0128*/ 	.short	0x0100
        /*012a*/ 	.byte	0x04
	.zero		1


	//   ....[2]....
        /*012c*/ 	.word	0x00000650
        /*0130*/ 	.word	0x000000ff
        /*0134*/ 	.word	0x00000008
        /*0138*/ 	.short	0x0100
        /*013a*/ 	.byte	0x04
	.zero		1


	//   ....[3]....
        /*013c*/ 	.word	0x00000660
        /*0140*/ 	.word	0x000000ff
        /*0144*/ 	.word	0x00000050
        /*0148*/ 	.short	0x0100
        /*014a*/ 	.byte	0x04
	.zero		1


	//   ....[4]....
        /*014c*/ 	.word	0x00000670
        /*0150*/ 	.word	0x000000ff
        /*0154*/ 	.word	0x00000010
        /*0158*/ 	.short	0x0100
        /*015a*/ 	.byte	0x04
	.zero		1


	//   ....[5]....
        /*015c*/ 	.word	0x00000680
        /*0160*/ 	.word	0x000000ff
        /*0164*/ 	.word	0x00000058
        /*0168*/ 	.short	0x0100
        /*016a*/ 	.byte	0x04
	.zero		1


	//   ....[6]....
        /*016c*/ 	.word	0x00000690
        /*0170*/ 	.word	0x000000ff
        /*0174*/ 	.word	0x00000018
        /*0178*/ 	.short	0x0100
        /*017a*/ 	.byte	0x04
	.zero		1


	//   ....[7]....
        /*017c*/ 	.word	0x000006a0
        /*0180*/ 	.word	0x000000ff
        /*0184*/ 	.word	0x00000060
        /*0188*/ 	.short	0x0100
        /*018a*/ 	.byte	0x04
	.zero		1


	//   ....[8]....
        /*018c*/ 	.word	0x000006b0
        /*0190*/ 	.word	0x000000ff
        /*0194*/ 	.word	0x00000020
        /*0198*/ 	.short	0x0100
        /*019a*/ 	.byte	0x04
	.zero		1


	//   ....[9]....
        /*019c*/ 	.word	0x000006c0
        /*01a0*/ 	.word	0x000000ff
        /*01a4*/ 	.word	0x00000068
        /*01a8*/ 	.short	0x0100
        /*01aa*/ 	.byte	0x04
	.zero		1


	//   ....[10]....
        /*01ac*/ 	.word	0x000006d0
        /*01b0*/ 	.word	0x000000ff
        /*01b4*/ 	.word	0x00000028
        /*01b8*/ 	.short	0x0100
        /*01ba*/ 	.byte	0x04
	.zero		1


	//   ....[11]....
        /*01bc*/ 	.word	0x000006e0
        /*01c0*/ 	.word	0x000000ff
        /*01c4*/ 	.word	0x00000070
        /*01c8*/ 	.short	0x0100
        /*01ca*/ 	.byte	0x04
	.zero		1


	//   ....[12]....
        /*01cc*/ 	.word	0x000006f0
        /*01d0*/ 	.word	0x000000ff
        /*01d4*/ 	.word	0x00000030
        /*01d8*/ 	.short	0x0100
        /*01da*/ 	.byte	0x04
	.zero		1


	//   ....[13]....
        /*01dc*/ 	.word	0x00000700
        /*01e0*/ 	.word	0x000000ff
        /*01e4*/ 	.word	0x00000078
        /*01e8*/ 	.short	0x0100
        /*01ea*/ 	.byte	0x04
	.zero		1


	//   ....[14]....
        /*01ec*/ 	.word	0x00000710
        /*01f0*/ 	.word	0x000000ff
        /*01f4*/ 	.word	0x00000038
        /*01f8*/ 	.short	0x0100
        /*01fa*/ 	.byte	0x04
	.zero		1


	//   ....[15]....
        /*01fc*/ 	.word	0x00000720
        /*0200*/ 	.word	0x000000ff
        /*0204*/ 	.word	0x00000080
        /*0208*/ 	.short	0x0100
        /*020a*/ 	.byte	0x04
	.zero		1


	//   ....[16]....
        /*020c*/ 	.word	0x00000730
        /*0210*/ 	.word	0x000000ff
        /*0214*/ 	.word	0x00000040
        /*0218*/ 	.short	0x0100
        /*021a*/ 	.byte	0x04
	.zero		1


	//   ....[17]....
        /*021c*/ 	.word	0x00000740
        /*0220*/ 	.word	0x000000ff
        /*0224*/ 	.word	0x00000088
        /*0228*/ 	.short	0x0100
        /*022a*/ 	.byte	0x04
	.zero		1


	//   ....[18]....
        /*022c*/ 	.word	0x00000880
        /*0230*/ 	.word	0x000000ff
        /*0234*/ 	.word	0x00000090
        /*0238*/ 	.short	0x0100
        /*023a*/ 	.byte	0x04
	.zero		1


	//   ....[19]....
        /*023c*/ 	.word	0x00000890
        /*0240*/ 	.word	0x000000ff
        /*0244*/ 	.word	0x000000b0
        /*0248*/ 	.short	0x0100
        /*024a*/ 	.byte	0x04
	.zero		1


	//   ....[20]....
        /*024c*/ 	.word	0x000008a0
        /*0250*/ 	.word	0x000000ff
        /*0254*/ 	.word	0x00000098
        /*0258*/ 	.short	0x0100
        /*025a*/ 	.byte	0x04
	.zero		1


	//   ....[21]....
        /*025c*/ 	.word	0x000008b0
        /*0260*/ 	.word	0x000000ff
        /*0264*/ 	.word	0x000000b8
        /*0268*/ 	.short	0x0100
        /*026a*/ 	.byte	0x04
	.zero		1


	//   ....[22]....
        /*026c*/ 	.word	0x000008c0
        /*0270*/ 	.word	0x000000ff
        /*0274*/ 	.word	0x000000a0
        /*0278*/ 	.short	0x0100
        /*027a*/ 	.byte	0x04
	.zero		1


	//   ....[23]....
        /*027c*/ 	.word	0x000008d0
        /*0280*/ 	.word	0x000000ff
        /*0284*/ 	.word	0x000000c0
        /*0288*/ 	.short	0x0100
        /*028a*/ 	.byte	0x04
	.zero		1


	//   ....[24]....
        /*028c*/ 	.word	0x000008e0
        /*0290*/ 	.word	0x000000ff
        /*0294*/ 	.word	0x000000a8
        /*0298*/ 	.short	0x0100
        /*029a*/ 	.byte	0x04
	.zero		1


	//   ....[25]....
        /*029c*/ 	.word	0x000008f0
        /*02a0*/ 	.word	0x000000ff
        /*02a4*/ 	.word	0x000000c8
        /*02a8*/ 	.short	0x0100
        /*02aa*/ 	.byte	0x04
	.zero		1


	//   ....[26]....
        /*02ac*/ 	.word	0x000009e0
        /*02b0*/ 	.word	0x000000ff
        /*02b4*/ 	.word	0x000000d0
        /*02b8*/ 	.short	0x0100
        /*02ba*/ 	.byte	0x06
	.zero		1


	//   ....[27]....
        /*02bc*/ 	.word	0x000009f0
        /*02c0*/ 	.word	0x000000ff
        /*02c4*/ 	.word	0x000000d8
        /*02c8*/ 	.short	0x0100
        /*02ca*/ 	.byte	0x06
	.zero		1


	//   ....[28]....
        /*02cc*/ 	.word	0x00000b30
        /*02d0*/ 	.word	0x000000ff
        /*02d4*/ 	.word	0x000000e0
        /*02d8*/ 	.short	0x0100
        /*02da*/ 	.byte	0x06
	.zero		1


	//   ....[29]....
        /*02dc*/ 	.word	0x00000b40
        /*02e0*/ 	.word	0x000000ff
        /*02e4*/ 	.word	0x000000f0
        /*02e8*/ 	.short	0x0100
        /*02ea*/ 	.byte	0x06
	.zero		1


	//   ....[30]....
        /*02ec*/ 	.word	0x00000b50
        /*02f0*/ 	.word	0x000000ff
        /*02f4*/ 	.word	0x000000e8
        /*02f8*/ 	.short	0x0100
        /*02fa*/ 	.byte	0x06
	.zero		1


	//   ....[31]....
        /*02fc*/ 	.word	0x00000b60
        /*0300*/ 	.word	0x000000ff
        /*0304*/ 	.word	0x000000f8
        /*0308*/ 	.short	0x0100
        /*030a*/ 	.byte	0x06
	.zero		1


	//   ....[32]....
        /*030c*/ 	.word	0x00000c90
        /*0310*/ 	.word	0x000000ff
        /*0314*/ 	.word	0x00000100
        /*0318*/ 	.short	0x0100
        /*031a*/ 	.byte	0x04
	.zero		1


	//   ....[33]....
        /*031c*/ 	.word	0x00000ca0
        /*0320*/ 	.word	0x000000ff
        /*0324*/ 	.word	0x00000120
        /*0328*/ 	.short	0x0100
        /*032a*/ 	.byte	0x04
	.zero		1


	//   ....[34]....
        /*032c*/ 	.word	0x00000cb0
        /*0330*/ 	.word	0x000000ff
        /*0334*/ 	.word	0x00000108
        /*0338*/ 	.short	0x0100
        /*033a*/ 	.byte	0x04
	.zero		1


	//   ....[35]....
        /*033c*/ 	.word	0x00000cc0
        /*0340*/ 	.word	0x000000ff
        /*0344*/ 	.word	0x00000128
        /*0348*/ 	.short	0x0100
        /*034a*/ 	.byte	0x04
	.zero		1


	//   ....[36]....
        /*034c*/ 	.word	0x00000cd0
        /*0350*/ 	.word	0x000000ff
        /*0354*/ 	.word	0x00000110
        /*0358*/ 	.short	0x0100
        /*035a*/ 	.byte	0x04
	.zero		1


	//   ....[37]....
        /*035c*/ 	.word	0x00000ce0
        /*0360*/ 	.word	0x000000ff
        /*0364*/ 	.word	0x00000130
        /*0368*/ 	.short	0x0100
        /*036a*/ 	.byte	0x04
	.zero		1


	//   ....[38]....
        /*036c*/ 	.word	0x00000cf0
        /*0370*/ 	.word	0x000000ff
        /*0374*/ 	.word	0x00000118
        /*0378*/ 	.short	0x0100
        /*037a*/ 	.byte	0x04
	.zero		1


	//   ....[39]....
        /*037c*/ 	.word	0x00000d00
        /*0380*/ 	.word	0x000000ff
        /*0384*/ 	.word	0x00000138
        /*0388*/ 	.short	0x0100
        /*038a*/ 	.byte	0x04
	.zero		1


	//   ....[40]....
        /*038c*/ 	.word	0x00000df0
        /*0390*/ 	.word	0x000000ff
        /*0394*/ 	.word	0x00000140
        /*0398*/ 	.short	0x0100
        /*039a*/ 	.byte	0x04
	.zero		1


	//   ....[41]....
        /*039c*/ 	.word	0x00000e00
        /*03a0*/ 	.word	0x000000ff
        /*03a4*/ 	.word	0x00000150
        /*03a8*/ 	.short	0x0100
        /*03aa*/ 	.byte	0x04
	.zero		1


	//   ....[42]....
        /*03ac*/ 	.word	0x00000e10
        /*03b0*/ 	.word	0x000000ff
        /*03b4*/ 	.word	0x00000148
        /*03b8*/ 	.short	0x0100
        /*03ba*/ 	.byte	0x04
	.zero		1


	//   ....[43]....
        /*03bc*/ 	.word	0x00000e20
        /*03c0*/ 	.word	0x000000ff
        /*03c4*/ 	.word	0x00000158
        /*03c8*/ 	.short	0x0100
        /*03ca*/ 	.byte	0x04
	.zero		1


	//   ....[44]....
        /*03cc*/ 	.word	0x00001b10
        /*03d0*/ 	.word	0x00000000
        /*03d4*/ 	.word	0x00000150
        /*03d8*/ 	.short	0x010a
        /*03da*/ 	.byte	0xff
	.zero		1


	//   ....[45]....
        /*03dc*/ 	.word	0x00001b30
        /*03e0*/ 	.word	0x00000000
        /*03e4*/ 	.word	0x00000140
        /*03e8*/ 	.short	0x0101
        /*03ea*/ 	.byte	0xff
	.zero		1


	//   ....[46]....
        /*03ec*/ 	.word	0x00001bf0
        /*03f0*/ 	.word	0x000000ff
        /*03f4*/ 	.word	0x00000048
        /*03f8*/ 	.short	0x010a
        /*03fa*/ 	.byte	0x04
	.zero		1


	//   ....[47]....
        /*03fc*/ 	.word	0x00001c80
        /*0400*/ 	.word	0x000000ff
        /*0404*/ 	.word	0x00000048
        /*0408*/ 	.short	0x010a
        /*040a*/ 	.byte	0x21
	.zero		1


	//   ....[48]....
        /*040c*/ 	.word	0x00001e10
        /*0410*/ 	.word	0x000000ff
        /*0414*/ 	.word	0x00000048
        /*0418*/ 	.short	0x010a
        /*041a*/ 	.byte	0x05
	.zero		1


	//   ....[49]....
        /*041c*/ 	.word	0x00001f60
        /*0420*/ 	.word	0x000000ff
        /*0424*/ 	.word	0x000000d8
        /*0428*/ 	.short	0x0101
        /*042a*/ 	.byte	0x15
	.zero		1


	//   ....[50]....
        /*042c*/ 	.word	0x00001f80
        /*0430*/ 	.word	0x000000ff
        /*0434*/ 	.word	0x00000048
        /*0438*/ 	.short	0x010a
        /*043a*/ 	.byte	0x04
	.zero		1


	//   ....[51]....
        /*043c*/ 	.word	0x00002000
        /*0440*/ 	.word	0x000000ff
        /*0444*/ 	.word	0x00000048
        /*0448*/ 	.short	0x010a
        /*044a*/ 	.byte	0x11
	.zero		1


	//   ....[52]....
        /*044c*/ 	.word	0x00002190
        /*0450*/ 	.word	0x000000ff
        /*0454*/ 	.word	0x00000048
        /*0458*/ 	.short	0x010a
        /*045a*/ 	.byte	0x05
	.zero		1


	//   ....[53]....
        /*045c*/ 	.word	0x000022d0
        /*0460*/ 	.word	0x00000003
        /*0464*/ 	.word	0x000000e0
        /*0468*/ 	.short	0x010a
        /*046a*/ 	.byte	0xff
	.zero		1


	//   ....[54]....
        /*046c*/ 	.word	0x00002420
        /*0470*/ 	.word	0x00000000
        /*0474*/ 	.word	0x00000000
        /*0478*/ 	.short	0x0101
        /*047a*/ 	.byte	0xff
	.zero		1


	//   ....[55]....
        /*047c*/ 	.word	0x000029e0
        /*0480*/ 	.word	0x000000ff
        /*0484*/ 	.word	0x00000000
        /*0488*/ 	.short	0x010a
        /*048a*/ 	.byte	0x04
	.zero		1


	//   ....[56]....
        /*048c*/ 	.word	0x00002a70
        /*0490*/ 	.word	0x000000ff
        /*0494*/ 	.word	0x00000000
        /*0498*/ 	.short	0x010a
        /*049a*/ 	.byte	0x05
	.zero		1


	//   ....[57]....
        /*049c*/ 	.word	0x00002b00
        /*04a0*/ 	.word	0x000000ff
        /*04a4*/ 	.word	0x00000000
        /*04a8*/ 	.short	0x010a
        /*04aa*/ 	.byte	0x05
	.zero		1


	//   ....[58]....
        /*04ac*/ 	.word	0x00002b90
        /*04b0*/ 	.word	0x000000ff
        /*04b4*/ 	.word	0x00000000
        /*04b8*/ 	.short	0x010a
        /*04ba*/ 	.byte	0x05
	.zero		1


	//   ....[59]....
        /*04bc*/ 	.word	0x00002c20
        /*04c0*/ 	.word	0x000000ff
        /*04c4*/ 	.word	0x00000000
        /*04c8*/ 	.short	0x010a
        /*04ca*/ 	.byte	0x05
	.zero		1


	//   ....[60]....
        /*04cc*/ 	.word	0x00002cb0
        /*04d0*/ 	.word	0x000000ff
        /*04d4*/ 	.word	0x00000000
        /*04d8*/ 	.short	0x010a
        /*04da*/ 	.byte	0x05
	.zero		1


	//   ....[61]....
        /*04dc*/ 	.word	0x00002d40
        /*04e0*/ 	.word	0x000000ff
        /*04e4*/ 	.word	0x00000000
        /*04e8*/ 	.short	0x010a
        /*04ea*/ 	.byte	0x05
	.zero		1


	//   ....[62]....
        /*04ec*/ 	.word	0x00002dd0
        /*04f0*/ 	.word	0x000000ff
        /*04f4*/ 	.word	0x00000000
        /*04f8*/ 	.short	0x010a
        /*04fa*/ 	.byte	0x05
	.zero		1


	//   ....[63]....
        /*04fc*/ 	.word	0x00002e70
        /*0500*/ 	.word	0x00000000
        /*0504*/ 	.word	0x00000000
        /*0508*/ 	.short	0x010a
        /*050a*/ 	.byte	0xff
	.zero		1


	//   ....[64]....
        /*050c*/ 	.word	0x00002fb0
        /*0510*/ 	.word	0x00000002
        /*0514*/ 	.word	0x00000140
        /*0518*/ 	.short	0x010a
        /*051a*/ 	.byte	0xff
	.zero		1


	//   ....[65]....
        /*051c*/ 	.word	0x00003010
        /*0520*/ 	.word	0x00000004
        /*0524*/ 	.word	0x00000000
        /*0528*/ 	.short	0x0101
        /*052a*/ 	.byte	0xff
	.zero		1


	//   ....[66]....
        /*052c*/ 	.word	0x00003030
        /*0530*/ 	.word	0x000000ff
        /*0534*/ 	.word	0x000000f0
        /*0538*/ 	.short	0x010a
        /*053a*/ 	.byte	0x04
	.zero		1


	//   ....[67]....
        /*053c*/ 	.word	0x00003150
        /*0540*/ 	.word	0x00000002
        /*0544*/ 	.word	0x000000e0
        /*0548*/ 	.short	0x010a
        /*054a*/ 	.byte	0xff
	.zero		1


	//   ....[68]....
        /*054c*/ 	.word	0x00003260
        /*0550*/ 	.word	0x00000002
        /*0554*/ 	.word	0x00000000
        /*0558*/ 	.short	0x0101
        /*055a*/ 	.byte	0xff
	.zero		1


	//   ....[69]....
        /*055c*/ 	.word	0x000032f0
        /*0560*/ 	.word	0x000000ff
        /*0564*/ 	.word	0x000000f0
        /*0568*/ 	.short	0x0106
        /*056a*/ 	.byte	0x04
	.zero		1


	//   ....[70]....
        /*056c*/ 	.word	0x00003310
        /*0570*/ 	.word	0x000000ff
        /*0574*/ 	.word	0x000000f0
        /*0578*/ 	.short	0x010a
        /*057a*/ 	.byte	0x04
	.zero		1


	//   ....[71]....
        /*057c*/ 	.word	0x000033a0
        /*0580*/ 	.word	0x000000ff
        /*0584*/ 	.word	0x000000f0
        /*0588*/ 	.short	0x0106
        /*058a*/ 	.byte	0x07
	.zero		1


	//   ....[72]....
        /*058c*/ 	.word	0x000033e0
        /*0590*/ 	.word	0x00000000
        /*0594*/ 	.word	0x000000f0
        /*0598*/ 	.short	0x010a
        /*059a*/ 	.byte	0xff
	.zero		1


	//   ....[73]....
        /*059c*/ 	.word	0x00003900
        /*05a0*/ 	.word	0x00000000
        /*05a4*/ 	.word	0x000000e0
        /*05a8*/ 	.short	0x010a
        /*05aa*/ 	.byte	0xff
	.zero		1


	//   ....[74]....
        /*05ac*/ 	.word	0x00003a00
        /*05b0*/ 	.word	0x00000003
        /*05b4*/ 	.word	0x00000000
        /*05b8*/ 	.short	0x0101
        /*05ba*/ 	.byte	0xff
	.zero		1


	//   ....[75]....
        /*05bc*/ 	.word	0x00003a10
        /*05c0*/ 	.word	0x000000ff
        /*05c4*/ 	.word	0x00000000
        /*05c8*/ 	.short	0x010a
        /*05ca*/ 	.byte	0x04
	.zero		1


	//   ....[76]....
        /*05cc*/ 	.word	0x00003a90
        /*05d0*/ 	.word	0x000000ff
        /*05d4*/ 	.word	0x00000120
        /*05d8*/ 	.short	0x010a
        /*05da*/ 	.byte	0x17
	.zero		1


	//   ....[77]....
        /*05dc*/ 	.word	0x00003b70
        /*05e0*/ 	.word	0x000000ff
        /*05e4*/ 	.word	0x00000000
        /*05e8*/ 	.short	0x010a
        /*05ea*/ 	.byte	0x05
	.zero		1


	//   ....[78]....
        /*05ec*/ 	.word	0x00003cb0
        /*05f0*/ 	.word	0x000000ff
        /*05f4*/ 	.word	0x00000000
        /*05f8*/ 	.short	0x010a
        /*05fa*/ 	.byte	0x04
	.zero		1


	//   ....[79]....
        /*05fc*/ 	.word	0x00003ea0
        /*0600*/ 	.word	0x000000ff
        /*0604*/ 	.word	0x00000000
        /*0608*/ 	.short	0x010a
        /*060a*/ 	.byte	0x04
	.zero		1


	//   ....[80]....
        /*060c*/ 	.word	0x00003f30
        /*0610*/ 	.word	0x000000ff
        /*0614*/ 	.word	0x00000000
        /*0618*/ 	.short	0x010a
        /*061a*/ 	.byte	0x05
	.zero		1


	//   ....[81]....
        /*061c*/ 	.word	0x00003fc0
        /*0620*/ 	.word	0x000000ff
        /*0624*/ 	.word	0x00000000
        /*0628*/ 	.short	0x010a
        /*062a*/ 	.byte	0x05
	.zero		1


	//   ....[82]....
        /*062c*/ 	.word	0x00004050
        /*0630*/ 	.word	0x000000ff
        /*0634*/ 	.word	0x00000000
        /*0638*/ 	.short	0x010a
        /*063a*/ 	.byte	0x04
	.zero		1


	//   ....[83]....
        /*063c*/ 	.word	0x00004560
        /*0640*/ 	.word	0x0000000c
        /*0644*/ 	.word	0x000000e0
        /*0648*/ 	.short	0x010a
        /*064a*/ 	.byte	0xff
	.zero		1


	//   ....[84]....
        /*064c*/ 	.word	0x000046d0
        /*0650*/ 	.word	0x00000000
        /*0654*/ 	.word	0x00000000
        /*0658*/ 	.short	0x0101
        /*065a*/ 	.byte	0xff
	.zero		1


	//   ....[85]....
        /*065c*/ 	.word	0x00004b60
        /*0660*/ 	.word	0x000000ff
        /*0664*/ 	.word	0x000000d8
        /*0668*/ 	.short	0x010a
        /*066a*/ 	.byte	0x15
	.zero		1


	//   ....[86]....
        /*066c*/ 	.word	0x00004ce0
        /*0670*/ 	.word	0x000000ff
        /*0674*/ 	.word	0x000000b0
        /*0678*/ 	.short	0x010a
        /*067a*/ 	.byte	0x15
	.zero		1


	//   ....[87]....
        /*067c*/ 	.word	0x00004e50
        /*0680*/ 	.word	0x000000ff
        /*0684*/ 	.word	0x00000090
        /*0688*/ 	.short	0x010b
        /*068a*/ 	.byte	0x15
	.zero		1


	//   ....[88]....
        /*068c*/ 	.word	0x00004e60
        /*0690*/ 	.word	0x000000ff
        /*0694*/ 	.word	0x00000000
        /*0698*/ 	.short	0x0101
        /*069a*/ 	.byte	0x28
	.zero		1


	//   ....[89]....
        /*069c*/ 	.word	0x00004e70
        /*06a0*/ 	.word	0x000000ff
        /*06a4*/ 	.word	0x000000b8
        /*06a8*/ 	.short	0x010a
        /*06aa*/ 	.byte	0x15
	.zero		1


	//   ....[90]....
        /*06ac*/ 	.word	0x00004fc0
        /*06b0*/ 	.word	0x000000ff
        /*06b4*/ 	.word	0x00000098
        /*06b8*/ 	.short	0x010b
        /*06ba*/ 	.byte	0x15
	.zero		1


	//   ....[91]....
        /*06bc*/ 	.word	0x00004fd0
        /*06c0*/ 	.word	0x000000ff
        /*06c4*/ 	.word	0x00000000
        /*06c8*/ 	.short	0x0101
        /*06ca*/ 	.byte	0x27
	.zero		1


	//   ....[92]....
        /*06cc*/ 	.word	0x00004fe0
        /*06d0*/ 	.word	0x000000ff
        /*06d4*/ 	.word	0x000000c0
        /*06d8*/ 	.short	0x010a
        /*06da*/ 	.byte	0x15
	.zero		1


	//   ....[93]....
        /*06dc*/ 	.word	0x00005120
        /*06e0*/ 	.word	0x000000ff
        /*06e4*/ 	.word	0x000000a0
        /*06e8*/ 	.short	0x010b
        /*06ea*/ 	.byte	0x15
	.zero		1


	//   ....[94]....
        /*06ec*/ 	.word	0x00005130
        /*06f0*/ 	.word	0x000000ff
        /*06f4*/ 	.word	0x00000000
        /*06f8*/ 	.short	0x0101
        /*06fa*/ 	.byte	0x26
	.zero		1


	//   ....[95]....
        /*06fc*/ 	.word	0x00005140
        /*0700*/ 	.word	0x000000ff
        /*0704*/ 	.word	0x000000c8
        /*0708*/ 	.short	0x010a
        /*070a*/ 	.byte	0x15
	.zero		1


	//   ....[96]....
        /*070c*/ 	.word	0x00005340
        /*0710*/ 	.word	0x000000ff
        /*0714*/ 	.word	0x000000a8
        /*0718*/ 	.short	0x010b
        /*071a*/ 	.byte	0x15
	.zero		1


	//   ....[97]....
        /*071c*/ 	.word	0x00005350
        /*0720*/ 	.word	0x000000ff
        /*0724*/ 	.word	0x00000000
        /*0728*/ 	.short	0x0101
        /*072a*/ 	.byte	0x25
	.zero		1


	//   ....[98]....
        /*072c*/ 	.word	0x00005380
        /*0730*/ 	.word	0x000000ff
        /*0734*/ 	.word	0x000000b0
        /*0738*/ 	.short	0x010a
        /*073a*/ 	.byte	0x15
	.zero		1


	//   ....[99]....
        /*073c*/ 	.word	0x000053a0
        /*0740*/ 	.word	0x000000ff
        /*0744*/ 	.word	0x000000b8
        /*0748*/ 	.short	0x010a
        /*074a*/ 	.byte	0x15
	.zero		1


	//   ....[100]....
        /*074c*/ 	.word	0x000053c0
        /*0750*/ 	.word	0x000000ff
        /*0754*/ 	.word	0x000000c0
        /*0758*/ 	.short	0x010a
        /*075a*/ 	.byte	0x15
	.zero		1


	//   ....[101]....
        /*075c*/ 	.word	0x00005400
        /*0760*/ 	.word	0x00000000
        /*0764*/ 	.word	0x000000c8
        /*0768*/ 	.short	0x010a
        /*076a*/ 	.byte	0xff
	.zero		1


	//   ....[102]....
        /*076c*/ 	.word	0x00005740
        /*0770*/ 	.word	0x00000003
        /*0774*/ 	.word	0x000000e0
        /*0778*/ 	.short	0x010a
        /*077a*/ 	.byte	0xff
	.zero		1


	//   ....[103]....
        /*077c*/ 	.word	0x000058c0
        /*0780*/ 	.word	0x00000000
        /*0784*/ 	.word	0x00000000
        /*0788*/ 	.short	0x0101
        /*078a*/ 	.byte	0xff
	.zero		1


	//   ....[104]....
        /*078c*/ 	.word	0x00006460
        /*0790*/ 	.word	0x000000ff
        /*0794*/ 	.word	0x00000090
        /*0798*/ 	.short	0x010a
        /*079a*/ 	.byte	0x2c
	.zero		1


	//   ....[105]....
        /*079c*/ 	.word	0x000064d0
        /*07a0*/ 	.word	0x00000062
        /*07a4*/ 	.word	0x00000100
        /*07a8*/ 	.short	0x010a
        /*07aa*/ 	.byte	0xff
	.zero		1


	//   ....[106]....
        /*07ac*/ 	.word	0x000065f0
        /*07b0*/ 	.word	0x000000ff
        /*07b4*/ 	.word	0x00000090
        /*07b8*/ 	.short	0x010a
        /*07ba*/ 	.byte	0x2c
	.zero		1


	//   ....[107]....
        /*07bc*/ 	.word	0x000066f0
        /*07c0*/ 	.word	0x00000062
        /*07c4*/ 	.word	0x00000100
        /*07c8*/ 	.short	0x010a
        /*07ca*/ 	.byte	0xff
	.zero		1


	//   ....[108]....
        /*07cc*/ 	.word	0x000071f0
        /*07d0*/ 	.word	0x00000000
        /*07d4*/ 	.word	0x00000000
        /*07d8*/ 	.short	0x0101
        /*07da*/ 	.byte	0xff
	.zero		1


	//   ....[109]....
        /*07dc*/ 	.word	0x00007200
        /*07e0*/ 	.word	0x00000003
        /*07e4*/ 	.word	0x00000090
        /*07e8*/ 	.short	0x010a
        /*07ea*/ 	.byte	0xff
	.zero		1


	//   ....[110]....
        /*07ec*/ 	.word	0x000072d0
        /*07f0*/ 	.word	0x00000003
        /*07f4*/ 	.word	0x00000090
        /*07f8*/ 	.short	0x010a
        /*07fa*/ 	.byte	0xff
	.zero		1


	//   ....[111]....
        /*07fc*/ 	.word	0x00007e60
        /*0800*/ 	.word	0x00000066
        /*0804*/ 	.word	0x00000000
        /*0808*/ 	.short	0x0101
        /*080a*/ 	.byte	0xff
	.zero		1


	//   ....[112]....
        /*080c*/ 	.word	0x00007e80
        /*0810*/ 	.word	0x0000003f
        /*0814*/ 	.word	0x00000090
        /*0818*/ 	.short	0x010a
        /*081a*/ 	.byte	0xff
	.zero		1


	//   ....[113]....
        /*081c*/ 	.word	0x00007f40
        /*0820*/ 	.word	0x0000003f
        /*0824*/ 	.word	0x00000090
        /*0828*/ 	.short	0x010a
        /*082a*/ 	.byte	0xff
	.zero		1


	//   ....[114]....
        /*082c*/ 	.word	0x00008ac0
        /*0830*/ 	.word	0x00000066
        /*0834*/ 	.word	0x00000000
        /*0838*/ 	.short	0x0101
        /*083a*/ 	.byte	0xff
	.zero		1


	//   ....[115]....
        /*083c*/ 	.word	0x00008ae0
        /*0840*/ 	.word	0x0000006c
        /*0844*/ 	.word	0x00000090
        /*0848*/ 	.short	0x010a
        /*084a*/ 	.byte	0xff
	.zero		1


	//   ....[116]....
        /*084c*/ 	.word	0x00008ba0
        /*0850*/ 	.word	0x0000006c
        /*0854*/ 	.word	0x00000090
        /*0858*/ 	.short	0x010a
        /*085a*/ 	.byte	0xff
	.zero		1


	//   ....[117]....
        /*085c*/ 	.word	0x00008fe0
        /*0860*/ 	.word	0x000000ff
        /*0864*/ 	.word	0x00000000
        /*0868*/ 	.short	0x0101
        /*086a*/ 	.byte	0x04
	.zero		1


	//   ....[118]....
        /*086c*/ 	.word	0x00009790
        /*0870*/ 	.word	0x00000002
        /*0874*/ 	.word	0x00000000
        /*0878*/ 	.short	0x0101
        /*087a*/ 	.byte	0xff
	.zero		1


	//   ....[119]....
        /*087c*/ 	.word	0x00009a40
        /*0880*/ 	.word	0x000000ff
        /*0884*/ 	.word	0x00000000
        /*0888*/ 	.short	0x0101
        /*088a*/ 	.byte	0x04
	.zero		1


	//   ....[120]....
        /*088c*/ 	.word	0x00009a60
        /*0890*/ 	.word	0x00000000
        /*0894*/ 	.word	0x00000150
        /*0898*/ 	.short	0x010a
        /*089a*/ 	.byte	0xff
	.zero		1


	//   ....[121]....
        /*089c*/ 	.word	0x00009ac0
        /*08a0*/ 	.word	0x00000000
        /*08a4*/ 	.word	0x00000048
        /*08a8*/ 	.short	0x010a
        /*08aa*/ 	.byte	0xff
	.zero		1


	//   ....[122]....
        /*08ac*/ 	.word	0x00009b20
        /*08b0*/ 	.word	0x00000000
        /*08b4*/ 	.word	0x00000048
        /*08b8*/ 	.short	0x010a
        /*08ba*/ 	.byte	0xff
	.zero		1


	//   ....[123]....
        /*08bc*/ 	.word	0x00009b70
        /*08c0*/ 	.word	0x00000003
        /*08c4*/ 	.word	0x000000e0
        /*08c8*/ 	.short	0x010a
        /*08ca*/ 	.byte	0xff
	.zero		1


	//   ....[124]....
        /*08cc*/ 	.word	0x00009bd0
        /*08d0*/ 	.word	0x00000000
        /*08d4*/ 	.word	0x00000000
        /*08d8*/ 	.short	0x010a
        /*08da*/ 	.byte	0xff
	.zero		1


	//   ....[125]....
        /*08dc*/ 	.word	0x00009c30
        /*08e0*/ 	.word	0x00000000
        /*08e4*/ 	.word	0x00000000
        /*08e8*/ 	.short	0x010a
        /*08ea*/ 	.byte	0xff
	.zero		1


	//   ....[126]....
        /*08ec*/ 	.word	0x00009c90
        /*08f0*/ 	.word	0x00000000
        /*08f4*/ 	.word	0x00000000
        /*08f8*/ 	.short	0x010a
        /*08fa*/ 	.byte	0xff
	.zero		1


	//   ....[127]....
        /*08fc*/ 	.word	0x00009cf0
        /*0900*/ 	.word	0x00000000
        /*0904*/ 	.word	0x00000000
        /*0908*/ 	.short	0x010a
        /*090a*/ 	.byte	0xff
	.zero		1


	//   ....[128]....
        /*090c*/ 	.word	0x00009d50
        /*0910*/ 	.word	0x00000000
        /*0914*/ 	.word	0x00000000
        /*0918*/ 	.short	0x010a
        /*091a*/ 	.byte	0xff
	.zero		1


	//   ....[129]....
        /*091c*/ 	.word	0x00009db0
        /*0920*/ 	.word	0x00000000
        /*0924*/ 	.word	0x00000000
        /*0928*/ 	.short	0x010a
        /*092a*/ 	.byte	0xff
	.zero		1


	//   ....[130]....
        /*092c*/ 	.word	0x00009e10
        /*0930*/ 	.word	0x00000000
        /*0934*/ 	.word	0x00000000
        /*0938*/ 	.short	0x010a
        /*093a*/ 	.byte	0xff
	.zero		1


	//   ....[131]....
        /*093c*/ 	.word	0x00009e70
        /*0940*/ 	.word	0x00000000
        /*0944*/ 	.word	0x00000000
        /*0948*/ 	.short	0x010a
        /*094a*/ 	.byte	0xff
	.zero		1


	//   ....[132]....
        /*094c*/ 	.word	0x00009ec0
        /*0950*/ 	.word	0x00000002
        /*0954*/ 	.word	0x00000140
        /*0958*/ 	.short	0x010a
        /*095a*/ 	.byte	0xff
	.zero		1


	//   ....[133]....
        /*095c*/ 	.word	0x00009f20
        /*0960*/ 	.word	0x00000002
        /*0964*/ 	.word	0x000000f0
        /*0968*/ 	.short	0x010a
        /*096a*/ 	.byte	0xff
	.zero		1


	//   ....[134]....
        /*096c*/ 	.word	0x00009f70
        /*0970*/ 	.word	0x00000002
        /*0974*/ 	.word	0x000000e0
        /*0978*/ 	.short	0x010a
        /*097a*/ 	.byte	0xff
	.zero		1


	//   ....[135]....
        /*097c*/ 	.word	0x00009fd0
        /*0980*/ 	.word	0x00000000
        /*0984*/ 	.word	0x000000f0
        /*0988*/ 	.short	0x010a
        /*098a*/ 	.byte	0xff
	.zero		1


	//   ....[136]....
        /*098c*/ 	.word	0x0000a020
        /*0990*/ 	.word	0x00000000
        /*0994*/ 	.word	0x000000e0
        /*0998*/ 	.short	0x010a
        /*099a*/ 	.byte	0xff
	.zero		1


	//   ....[137]....
        /*099c*/ 	.word	0x0000a080
        /*09a0*/ 	.word	0x00000003
        /*09a4*/ 	.word	0x00000120
        /*09a8*/ 	.short	0x010a
        /*09aa*/ 	.byte	0xff
	.zero		1


	//   ....[138]....
        /*09ac*/ 	.word	0x0000a0e0
        /*09b0*/ 	.word	0x00000000
        /*09b4*/ 	.word	0x00000000
        /*09b8*/ 	.short	0x010a
        /*09ba*/ 	.byte	0xff
	.zero		1


	//   ....[139]....
        /*09bc*/ 	.word	0x0000a140
        /*09c0*/ 	.word	0x00000000
        /*09c4*/ 	.word	0x00000000
        /*09c8*/ 	.short	0x010a
        /*09ca*/ 	.byte	0xff
	.zero		1


	//   ....[140]....
        /*09cc*/ 	.word	0x0000a1a0
        /*09d0*/ 	.word	0x00000000
        /*09d4*/ 	.word	0x00000000
        /*09d8*/ 	.short	0x010a
        /*09da*/ 	.byte	0xff
	.zero		1


	//   ....[141]....
        /*09dc*/ 	.word	0x0000a200
        /*09e0*/ 	.word	0x00000000
        /*09e4*/ 	.word	0x00000000
        /*09e8*/ 	.short	0x010a
        /*09ea*/ 	.byte	0xff
	.zero		1


	//   ....[142]....
        /*09ec*/ 	.word	0x0000a260
        /*09f0*/ 	.word	0x00000000
        /*09f4*/ 	.word	0x00000000
        /*09f8*/ 	.short	0x010a
        /*09fa*/ 	.byte	0xff
	.zero		1


	//   ....[143]....
        /*09fc*/ 	.word	0x0000a2b0
        /*0a00*/ 	.word	0x0000000c
        /*0a04*/ 	.word	0x000000e0
        /*0a08*/ 	.short	0x010a
        /*0a0a*/ 	.byte	0xff
	.zero		1


	//   ....[144]....
        /*0a0c*/ 	.word	0x0000a310
        /*0a10*/ 	.word	0x00000000
        /*0a14*/ 	.word	0x000000d8
        /*0a18*/ 	.short	0x010a
        /*0a1a*/ 	.byte	0xff
	.zero		1


	//   ....[145]....
        /*0a1c*/ 	.word	0x0000a370
        /*0a20*/ 	.word	0x00000000
        /*0a24*/ 	.word	0x000000b0
        /*0a28*/ 	.short	0x010a
        /*0a2a*/ 	.byte	0xff
	.zero		1


	//   ....[146]....
        /*0a2c*/ 	.word	0x0000a3d0
        /*0a30*/ 	.word	0x00000000
        /*0a34*/ 	.word	0x000000b8
        /*0a38*/ 	.short	0x010a
        /*0a3a*/ 	.byte	0xff
	.zero		1


	//   ....[147]....
        /*0a3c*/ 	.word	0x0000a430
        /*0a40*/ 	.word	0x00000000
        /*0a44*/ 	.word	0x000000c0
        /*0a48*/ 	.short	0x010a
        /*0a4a*/ 	.byte	0xff
	.zero		1


	//   ....[148]....
        /*0a4c*/ 	.word	0x0000a490
        /*0a50*/ 	.word	0x00000000
        /*0a54*/ 	.word	0x000000c8
        /*0a58*/ 	.short	0x010a
        /*0a5a*/ 	.byte	0xff
	.zero		1


	//   ....[149]....
        /*0a5c*/ 	.word	0x0000a4f0
        /*0a60*/ 	.word	0x00000000
        /*0a64*/ 	.word	0x000000b0
        /*0a68*/ 	.short	0x010a
        /*0a6a*/ 	.byte	0xff
	.zero		1


	//   ....[150]....
        /*0a6c*/ 	.word	0x0000a550
        /*0a70*/ 	.word	0x00000000
        /*0a74*/ 	.word	0x000000b8
        /*0a78*/ 	.short	0x010a
        /*0a7a*/ 	.byte	0xff
	.zero		1


	//   ....[151]....
        /*0a7c*/ 	.word	0x0000a5b0
        /*0a80*/ 	.word	0x00000000
        /*0a84*/ 	.word	0x000000c0
        /*0a88*/ 	.short	0x010a
        /*0a8a*/ 	.byte	0xff
	.zero		1


	//   ....[152]....
        /*0a8c*/ 	.word	0x0000a600
        /*0a90*/ 	.word	0x00000003
        /*0a94*/ 	.word	0x000000e0
        /*0a98*/ 	.short	0x010a
        /*0a9a*/ 	.byte	0xff
	.zero		1


	//   ....[153]....
        /*0a9c*/ 	.word	0x0000a660
        /*0aa0*/ 	.word	0x00000000
        /*0aa4*/ 	.word	0x00000090
        /*0aa8*/ 	.short	0x010a
        /*0aaa*/ 	.byte	0xff
	.zero		1


	//   ....[154]....
        /*0aac*/ 	.word	0x0000a6b0
        /*0ab0*/ 	.word	0x00000062
        /*0ab4*/ 	.word	0x00000100
        /*0ab8*/ 	.short	0x010a
        /*0aba*/ 	.byte	0xff
	.zero		1


	//   ....[155]....
        /*0abc*/ 	.word	0x0000a700
        /*0ac0*/ 	.word	0x00000003
        /*0ac4*/ 	.word	0x00000090
        /*0ac8*/ 	.short	0x010a
        /*0aca*/ 	.byte	0xff
	.zero		1


	//   ....[156]....
        /*0acc*/ 	.word	0x0000a750
        /*0ad0*/ 	.word	0x0000003f
        /*0ad4*/ 	.word	0x00000090
        /*0ad8*/ 	.short	0x010a
        /*0ada*/ 	.byte	0xff
	.zero		1


	//   ....[157]....
        /*0adc*/ 	.word	0x0000a7a0
        /*0ae0*/ 	.word	0x0000006c
        /*0ae4*/ 	.word	0x00000090
        /*0ae8*/ 	.short	0x010a
        /*0aea*/ 	.byte	0xff
	.zero		1


	//----- nvinfo : EIATTR_NUM_MBARRIERS
	.align		4
.L_47:
        /*0aec*/ 	.byte	0x03, 0x38
        /*0aee*/ 	.short	0x002c


	//----- nvinfo : EIATTR_EXIT_INSTR_OFFSETS
	.align		4
        /*0af0*/ 	.byte	0x04, 0x1c
        /*0af2*/ 	.short	(.L_49 - .L_48)


	//   ....[0]....
.L_48:
        /*0af4*/ 	.word	0x00002ea0


	//   ....[1]....
        /*0af8*/ 	.word	0x000033b0


	//   ....[2]....
        /*0afc*/ 	.word	0x00003410


	//   ....[3]....
        /*0b00*/ 	.word	0x000042b0


	//   ....[4]....
        /*0b04*/ 	.word	0x00005430


	//   ....[5]....
        /*0b08*/ 	.word	0x00005470


	//   ....[6]....
        /*0b0c*/ 	.word	0x00009920


	//   ....[7]....
        /*0b10*/ 	.word	0x000099a0


	//   ....[8]....
        /*0b14*/ 	.word	0x000099d0


	//   ....[9]....
        /*0b18*/ 	.word	0x00009a50


	//----- nvinfo : EIATTR_MAX_THREADS
	.align		4
.L_49:
        /*0b1c*/ 	.byte	0x04, 0x05
        /*0b1e*/ 	.short	(.L_51 - .L_50)
.L_50:
        /*0b20*/ 	.word	0x00000100
        /*0b24*/ 	.word	0x00000001
        /*0b28*/ 	.word	0x00000001


	//----- nvinfo : EIATTR_CRS_STACK_SIZE
	.align		4
.L_51:
        /*0b2c*/ 	.byte	0x04, 0x1e
        /*0b2e*/ 	.short	(.L_53 - .L_52)
.L_52:
        /*0b30*/ 	.word	0x00000000


	//----- nvinfo : EIATTR_CBANK_PARAM_SIZE
	.align		4
.L_53:
        /*0b34*/ 	.byte	0x03, 0x19
        /*0b36*/ 	.short	0x0800


	//----- nvinfo : EIATTR_PARAM_CBANK
	.align		4
        /*0b38*/ 	.byte	0x04, 0x0a
        /*0b3a*/ 	.short	(.L_55 - .L_54)
	.align		4
.L_54:
        /*0b3c*/ 	.word	index@(.nv.constant0._ZN7cutlass13device_kernelINS_4gemm6kernel13GemmUniversalIN4cute5tupleIJiiiiEEENS1_10collective13CollectiveMmaINS1_35MainloopSm100TmaUmmaWarpSpecializedILi9ELi2ELi4ENS5_IJNS4_1CILi2EEESB_NSA_ILi1EEEEEEEENS5_IJNSA_ILi64EEENSA_ILi256EEENSA_ILi32EEEEEENS_6half_tENS5_IJlSC_lEEESJ_SK_NS4_8TiledMMAINS4_8MMA_AtomIJNS4_20SM100_MMA_F16BF16_SSISJ_SJ_fLi64ELi256ELNS4_4UMMA5MajorE0ELSP_0ELNSO_7ScaleInE0ELSQ_0EEEEEENS4_6LayoutINS5_IJSC_SC_SC_EEENS5_IJNSA_ILi0EEESV_SV_EEEEENS5_IJNS4_10UnderscoreESY_SY_EEEEENS4_23SM90_TMA_LOAD_MULTICASTENS4_14ComposedLayoutINS4_7SwizzleILi2ELi4ELi3EEENS4_18smem_ptr_flag_bitsILi16EEENST_INS5_IJNSA_ILi8EEESH_EEENS5_IJSH_SC_EEEEEEEvNS4_8identityES11_S1B_vS1C_EENS_8epilogue10collective18CollectiveEpilogueINS1E_23Sm100TmaWarpSpecializedILi4ELi2ELi32ELb1ELb0EEEJSI_NS5_IJNST_ISF_SC_EES1J_EEESJ_SK_SJ_SK_NS1E_6fusion15FusionCallbacksIS1I_NS1L_17LinearCombinationISJ_fSJ_fLNS_15FloatRoundStyleE2EEESI_S1K_JEEENS4_5SM1004TMEM4LOAD26SM100_TMEM_LOAD_16dp256b8xENS4_13SM90_TMA_LOADENS12_INS13_ILi3ELi4ELi3EEES16_NST_INS5_IJS17_SF_EEENS5_IJSF_SC_EEEEEEENS4_17SM75_U32x4_LDSM_NENS4_14SM90_TMA_STOREES20_NS4_17SM90_U32x4_STSM_NENS4_39AutoVectorizingCopyWithAssumedAlignmentILi128EEEEEEvvEEEEvNT_6ParamsE)
        /*0b40*/ 	.short	0x0380
        /*0b42*/ 	.short	0x0800


	//----- nvinfo : EIATTR_SW_WAR
	.align		4
.L_55:
        /*0b44*/ 	.byte	0x04, 0x36
        /*0b46*/ 	.short	(.L_57 - .L_56)
.L_56:
        /*0b48*/ 	.word	0x00000008
.L_57:


//--------------------- .nv.callgraph             --------------------------
	.section	.nv.callgraph,"",@"SHT_CUDA_CALLGRAPH"
	.align	4
	.sectionentsize	8
	.align		4
        /*0000*/ 	.word	0x00000000
	.align		4
        /*0004*/ 	.word	0xffffffff
	.align		4
        /*0008*/ 	.word	index@(_ZN7cutlass13device_kernelINS_4gemm6kernel13GemmUniversalIN4cute5tupleIJiiiiEEENS1_10collective13CollectiveMmaINS1_35MainloopSm100TmaUmmaWarpSpecializedILi9ELi2ELi4ENS5_IJNS4_1CILi2EEESB_NSA_ILi1EEEEEEEENS5_IJNSA_ILi64EEENSA_ILi256EEENSA_ILi32EEEEEENS_6half_tENS5_IJlSC_lEEESJ_SK_NS4_8TiledMMAINS4_8MMA_AtomIJNS4_20SM100_MMA_F16BF16_SSISJ_SJ_fLi64ELi256ELNS4_4UMMA5MajorE0ELSP_0ELNSO_7ScaleInE0ELSQ_0EEEEEENS4_6LayoutINS5_IJSC_SC_SC_EEENS5_IJNSA_ILi0EEESV_SV_EEEEENS5_IJNS4_10UnderscoreESY_SY_EEEEENS4_23SM90_TMA_LOAD_MULTICASTENS4_14ComposedLayoutINS4_7SwizzleILi2ELi4ELi3EEENS4_18smem_ptr_flag_bitsILi16EEENST_INS5_IJNSA_ILi8EEESH_EEENS5_IJSH_SC_EEEEEEEvNS4_8identityES11_S1B_vS1C_EENS_8epilogue10collective18CollectiveEpilogueINS1E_23Sm100TmaWarpSpecializedILi4ELi2ELi32ELb1ELb0EEEJSI_NS5_IJNST_ISF_SC_EES1J_EEESJ_SK_SJ_SK_NS1E_6fusion15FusionCallbacksIS1I_NS1L_17LinearCombinationISJ_fSJ_fLNS_15FloatRoundStyleE2EEESI_S1K_JEEENS4_5SM1004TMEM4LOAD26SM100_TMEM_LOAD_16dp256b8xENS4_13SM90_TMA_LOADENS12_INS13_ILi3ELi4ELi3EEES16_NST_INS5_IJS17_SF_EEENS5_IJSF_SC_EEEEEEENS4_17SM75_U32x4_LDSM_NENS4_14SM90_TMA_STOREES20_NS4_17SM90_U32x4_STSM_NENS4_39AutoVectorizingCopyWithAssumedAlignmentILi128EEEEEEvvEEEEvNT_6ParamsE)
	.align		4
        /*000c*/ 	.word	index@(__assertfail)
	.align		4
        /*0010*/ 	.word	0x00000000
	.align		4
        /*0014*/ 	.word	0xfffffffe
	.align		4
        /*0018*/ 	.word	0x00000000
	.align		4
        /*001c*/ 	.word	0xfffffffd
	.align		4
        /*0020*/ 	.word	0x00000000
	.align		4
        /*0024*/ 	.word	0xfffffffc


//--------------------- .nv.constant4             --------------------------
	.section	.nv.constant4,"a",@progbits
	.align	8
	.align		8
.nv.constant4:
        /*0000*/ 	.dword	__assertfail
	.align		8
        /*0008*/ 	.dword	__unnamed_1
	.align		8
        /*0010*/ 	.dword	__unnamed_2
	.align		8
        /*0018*/ 	.dword	_ZN39_INTERNAL_e381a354_4_k_cu_961d6dac_70474cuda3std3__45__cpo5beginE
	.align		8
        /*0020*/ 	.dword	_ZN39_INTERNAL_e381a354_4_k_cu_961d6dac_70474cuda3std3__45__cpo3endE
	.align		8
        /*0028*/ 	.dword	_ZN39_INTERNAL_e381a354_4_k_cu_961d6dac_70474cuda3std3__45__cpo6cbeginE
	.align		8
        /*0030*/ 	.dword	_ZN39_INTERNAL_e381a354_4_k_cu_961d6dac_70474cuda3std3__45__cpo4cendE
	.align		8
        /*0038*/ 	.dword	_ZN39_INTERNAL_e381a354_4_k_cu_961d6dac_70474cuda3std3__441_GLOBAL__N__e381a354_4_k_cu_961d6dac_70476ignoreE
	.align		8
        /*0040*/ 	.dword	_ZN39_INTERNAL_e381a354_4_k_cu_961d6dac_70474cuda3std3__419piecewise_constructE
	.align		8
        /*0048*/ 	.dword	_ZN39_INTERNAL_e381a354_4_k_cu_961d6dac_70474cuda3std3__48in_placeE
	.align		8
        /*0050*/ 	.dword	_ZN39_INTERNAL_e381a354_4_k_cu_961d6dac_70474cuda3std6ranges3__45__cpo4swapE
	.align		8
        /*0058*/ 	.dword	_ZN39_INTERNAL_e381a354_4_k_cu_961d6dac_70474cuda3std6ranges3__45__cpo9iter_moveE
	.align		8
        /*0060*/ 	.dword	_ZN39_INTERNAL_e381a354_4_k_cu_961d6dac_70474cute7productE
	.align		8
        /*0068*/ 	.dword	_ZN39_INTERNAL_e381a354_4_k_cu_961d6dac_70474cute1_E
	.align		8
        /*0070*/ 	.dword	$str$25
	.align		8
        /*0078*/ 	.dword	$str$26
	.align		8
        /*0080*/ 	.dword	$str$27
	.align		8
        /*0088*/ 	.dword	$str$28


//--------------------- .text._ZN7cutlass13device_kernelINS_4gemm6kernel13GemmUniversalIN4cute5tupleIJiiiiEEENS1_10collective13CollectiveMmaINS1_35MainloopSm100TmaUmmaWarpSpecializedILi9ELi2ELi4ENS5_IJNS4_1CILi2EEESB_NSA_ILi1EEEEEEEENS5_IJNSA_ILi64EEENSA_ILi256EEENSA_ILi32EEEEEENS_6half_tENS5_IJlSC_lEEESJ_SK_NS4_8TiledMMAINS4_8MMA_AtomIJNS4_20SM100_MMA_F16BF16_SSISJ_SJ_fLi64ELi256ELNS4_4UMMA5MajorE0ELSP_0ELNSO_7ScaleInE0ELSQ_0EEEEEENS4_6LayoutINS5_IJSC_SC_SC_EEENS5_IJNSA_ILi0EEESV_SV_EEEEENS5_IJNS4_10UnderscoreESY_SY_EEEEENS4_23SM90_TMA_LOAD_MULTICASTENS4_14ComposedLayoutINS4_7SwizzleILi2ELi4ELi3EEENS4_18smem_ptr_flag_bitsILi16EEENST_INS5_IJNSA_ILi8EEESH_EEENS5_IJSH_SC_EEEEEEEvNS4_8identityES11_S1B_vS1C_EENS_8epilogue10collective18CollectiveEpilogueINS1E_23Sm100TmaWarpSpecializedILi4ELi2ELi32ELb1ELb0EEEJSI_NS5_IJNST_ISF_SC_EES1J_EEESJ_SK_SJ_SK_NS1E_6fusion15FusionCallbacksIS1I_NS1L_17LinearCombinationISJ_fSJ_fLNS_15FloatRoundStyleE2EEESI_S1K_JEEENS4_5SM1004TMEM4LOAD26SM100_TMEM_LOAD_16dp256b8xENS4_13SM90_TMA_LOADENS12_INS13_ILi3ELi4ELi3EEES16_NST_INS5_IJS17_SF_EEENS5_IJSF_SC_EEEEEEENS4_17SM75_U32x4_LDSM_NENS4_14SM90_TMA_STOREES20_NS4_17SM90_U32x4_STSM_NENS4_39AutoVectorizingCopyWithAssumedAlignmentILi128EEEEEEvvEEEEvNT_6ParamsE --------------------------
	.section	.text._ZN7cutlass13device_kernelINS_4gemm6kernel13GemmUniversalIN4cute5tupleIJiiiiEEENS1_10collective13CollectiveMmaINS1_35MainloopSm100TmaUmmaWarpSpecializedILi9ELi2ELi4ENS5_IJNS4_1CILi2EEESB_NSA_ILi1EEEEEEEENS5_IJNSA_ILi64EEENSA_ILi256EEENSA_ILi32EEEEEENS_6half_tENS5_IJlSC_lEEESJ_SK_NS4_8TiledMMAINS4_8MMA_AtomIJNS4_20SM100_MMA_F16BF16_SSISJ_SJ_fLi64ELi256ELNS4_4UMMA5MajorE0ELSP_0ELNSO_7ScaleInE0ELSQ_0EEEEEENS4_6LayoutINS5_IJSC_SC_SC_EEENS5_IJNSA_ILi0EEESV_SV_EEEEENS5_IJNS4_10UnderscoreESY_SY_EEEEENS4_23SM90_TMA_LOAD_MULTICASTENS4_14ComposedLayoutINS4_7SwizzleILi2ELi4ELi3EEENS4_18smem_ptr_flag_bitsILi16EEENST_INS5_IJNSA_ILi8EEESH_EEENS5_IJSH_SC_EEEEEEEvNS4_8identityES11_S1B_vS1C_EENS_8epilogue10collective18CollectiveEpilogueINS1E_23Sm100TmaWarpSpecializedILi4ELi2ELi32ELb1ELb0EEEJSI_NS5_IJNST_ISF_SC_EES1J_EEESJ_SK_SJ_SK_NS1E_6fusion15FusionCallbacksIS1I_NS1L_17LinearCombinationISJ_fSJ_fLNS_15FloatRoundStyleE2EEESI_S1K_JEEENS4_5SM1004TMEM4LOAD26SM100_TMEM_LOAD_16dp256b8xENS4_13SM90_TMA_LOADENS12_INS13_ILi3ELi4ELi3EEES16_NST_INS5_IJS17_SF_EEENS5_IJSF_SC_EEEEEEENS4_17SM75_U32x4_LDSM_NENS4_14SM90_TMA_STOREES20_NS4_17SM90_U32x4_STSM_NENS4_39AutoVectorizingCopyWithAssumedAlignmentILi128EEEEEEvvEEEEvNT_6ParamsE,"ax",@progbits
	.align	128
.text._ZN7cutlass13device_kernelINS_4gemm6kernel13GemmUniversalIN4cute5tupleIJiiiiEEENS1_10collective13CollectiveMmaINS1_35MainloopSm100TmaUmmaWarpSpecializedILi9ELi2ELi4ENS5_IJNS4_1CILi2EEESB_NSA_ILi1EEEEEEEENS5_IJNSA_ILi64EEENSA_ILi256EEENSA_ILi32EEEEEENS_6half_tENS5_IJlSC_lEEESJ_SK_NS4_8TiledMMAINS4_8MMA_AtomIJNS4_20SM100_MMA_F16BF16_SSISJ_SJ_fLi64ELi256ELNS4_4UMMA5MajorE0ELSP_0ELNSO_7ScaleInE0ELSQ_0EEEEEENS4_6LayoutINS5_IJSC_SC_SC_EEENS5_IJNSA_ILi0EEESV_SV_EEEEENS5_IJNS4_10UnderscoreESY_SY_EEEEENS4_23SM90_TMA_LOAD_MULTICASTENS4_14ComposedLayoutINS4_7SwizzleILi2ELi4ELi3EEENS4_18smem_ptr_flag_bitsILi16EEENST_INS5_IJNSA_ILi8EEESH_EEENS5_IJSH_SC_EEEEEEEvNS4_8identityES11_S1B_vS1C_EENS_8epilogue10collective18CollectiveEpilogueINS1E_23Sm100TmaWarpSpecializedILi4ELi2ELi32ELb1ELb0EEEJSI_NS5_IJNST_ISF_SC_EES1J_EEESJ_SK_SJ_SK_NS1E_6fusion15FusionCallbacksIS1I_NS1L_17LinearCombinationISJ_fSJ_fLNS_15FloatRoundStyleE2EEESI_S1K_JEEENS4_5SM1004TMEM4LOAD26SM100_TMEM_LOAD_16dp256b8xENS4_13SM90_TMA_LOADENS12_INS13_ILi3ELi4ELi3EEES16_NST_INS5_IJS17_SF_EEENS5_IJSF_SC_EEEEEEENS4_17SM75_U32x4_LDSM_NENS4_14SM90_TMA_STOREES20_NS4_17SM90_U32x4_STSM_NENS4_39AutoVectorizingCopyWithAssumedAlignmentILi128EEEEEEvvEEEEvNT_6ParamsE:
        .type           _ZN7cutlass13device_kernelINS_4gemm6kernel13GemmUniversalIN4cute5tupleIJiiiiEEENS1_10collective13CollectiveMmaINS1_35MainloopSm100TmaUmmaWarpSpecializedILi9ELi2ELi4ENS5_IJNS4_1CILi2EEESB_NSA_ILi1EEEEEEEENS5_IJNSA_ILi64EEENSA_ILi256EEENSA_ILi32EEEEEENS_6half_tENS5_IJlSC_lEEESJ_SK_NS4_8TiledMMAINS4_8MMA_AtomIJNS4_20SM100_MMA_F16BF16_SSISJ_SJ_fLi64ELi256ELNS4_4UMMA5MajorE0ELSP_0ELNSO_7ScaleInE0ELSQ_0EEEEEENS4_6LayoutINS5_IJSC_SC_SC_EEENS5_IJNSA_ILi0EEESV_SV_EEEEENS5_IJNS4_10UnderscoreESY_SY_EEEEENS4_23SM90_TMA_LOAD_MULTICASTENS4_14ComposedLayoutINS4_7SwizzleILi2ELi4ELi3EEENS4_18smem_ptr_flag_bitsILi16EEENST_INS5_IJNSA_ILi8EEESH_EEENS5_IJSH_SC_EEEEEEEvNS4_8identityES11_S1B_vS1C_EENS_8epilogue10collective18CollectiveEpilogueINS1E_23Sm100TmaWarpSpecializedILi4ELi2ELi32ELb1ELb0EEEJSI_NS5_IJNST_ISF_SC_EES1J_EEESJ_SK_SJ_SK_NS1E_6fusion15FusionCallbacksIS1I_NS1L_17LinearCombinationISJ_fSJ_fLNS_15FloatRoundStyleE2EEESI_S1K_JEEENS4_5SM1004TMEM4LOAD26SM100_TMEM_LOAD_16dp256b8xENS4_13SM90_TMA_LOADENS12_INS13_ILi3ELi4ELi3EEES16_NST_INS5_IJS17_SF_EEENS5_IJSF_SC_EEEEEEENS4_17SM75_U32x4_LDSM_NENS4_14SM90_TMA_STOREES20_NS4_17SM90_U32x4_STSM_NENS4_39AutoVectorizingCopyWithAssumedAlignmentILi128EEEEEEvvEEEEvNT_6ParamsE,@function
        .size           _ZN7cutlass13device_kernelINS_4gemm6kernel13GemmUniversalIN4cute5tupleIJiiiiEEENS1_10collective13CollectiveMmaINS1_35MainloopSm100TmaUmmaWarpSpecializedILi9ELi2ELi4ENS5_IJNS4_1CILi2EEESB_NSA_ILi1EEEEEEEENS5_IJNSA_ILi64EEENSA_ILi256EEENSA_ILi32EEEEEENS_6half_tENS5_IJlSC_lEEESJ_SK_NS4_8TiledMMAINS4_8MMA_AtomIJNS4_20SM100_MMA_F16BF16_SSISJ_SJ_fLi64ELi256ELNS4_4UMMA5MajorE0ELSP_0ELNSO_7ScaleInE0ELSQ_0EEEEEENS4_6LayoutINS5_IJSC_SC_SC_EEENS5_IJNSA_ILi0EEESV_SV_EEEEENS5_IJNS4_10UnderscoreESY_SY_EEEEENS4_23SM90_TMA_LOAD_MULTICASTENS4_14ComposedLayoutINS4_7SwizzleILi2ELi4ELi3EEENS4_18smem_ptr_flag_bitsILi16EEENST_INS5_IJNSA_ILi8EEESH_EEENS5_IJSH_SC_EEEEEEEvNS4_8identityES11_S1B_vS1C_EENS_8epilogue10collective18CollectiveEpilogueINS1E_23Sm100TmaWarpSpecializedILi4ELi2ELi32ELb1ELb0EEEJSI_NS5_IJNST_ISF_SC_EES1J_EEESJ_SK_SJ_SK_NS1E_6fusion15FusionCallbacksIS1I_NS1L_17LinearCombinationISJ_fSJ_fLNS_15FloatRoundStyleE2EEESI_S1K_JEEENS4_5SM1004TMEM4LOAD26SM100_TMEM_LOAD_16dp256b8xENS4_13SM90_TMA_LOADENS12_INS13_ILi3ELi4ELi3EEES16_NST_INS5_IJS17_SF_EEENS5_IJSF_SC_EEEEEEENS4_17SM75_U32x4_LDSM_NENS4_14SM90_TMA_STOREES20_NS4_17SM90_U32x4_STSM_NENS4_39AutoVectorizingCopyWithAssumedAlignmentILi128EEEEEEvvEEEEvNT_6ParamsE,(.L_x_199 - _ZN7cutlass13device_kernelINS_4gemm6kernel13GemmUniversalIN4cute5tupleIJiiiiEEENS1_10collective13CollectiveMmaINS1_35MainloopSm100TmaUmmaWarpSpecializedILi9ELi2ELi4ENS5_IJNS4_1CILi2EEESB_NSA_ILi1EEEEEEEENS5_IJNSA_ILi64EEENSA_ILi256EEENSA_ILi32EEEEEENS_6half_tENS5_IJlSC_lEEESJ_SK_NS4_8TiledMMAINS4_8MMA_AtomIJNS4_20SM100_MMA_F16BF16_SSISJ_SJ_fLi64ELi256ELNS4_4UMMA5MajorE0ELSP_0ELNSO_7ScaleInE0ELSQ_0EEEEEENS4_6LayoutINS5_IJSC_SC_SC_EEENS5_IJNSA_ILi0EEESV_SV_EEEEENS5_IJNS4_10UnderscoreESY_SY_EEEEENS4_23SM90_TMA_LOAD_MULTICASTENS4_14ComposedLayoutINS4_7SwizzleILi2ELi4ELi3EEENS4_18smem_ptr_flag_bitsILi16EEENST_INS5_IJNSA_ILi8EEESH_EEENS5_IJSH_SC_EEEEEEEvNS4_8identityES11_S1B_vS1C_EENS_8epilogue10collective18CollectiveEpilogueINS1E_23Sm100TmaWarpSpecializedILi4ELi2ELi32ELb1ELb0EEEJSI_NS5_IJNST_ISF_SC_EES1J_EEESJ_SK_SJ_SK_NS1E_6fusion15FusionCallbacksIS1I_NS1L_17LinearCombinationISJ_fSJ_fLNS_15FloatRoundStyleE2EEESI_S1K_JEEENS4_5SM1004TMEM4LOAD26SM100_TMEM_LOAD_16dp256b8xENS4_13SM90_TMA_LOADENS12_INS13_ILi3ELi4ELi3EEES16_NST_INS5_IJS17_SF_EEENS5_IJSF_SC_EEEEEEENS4_17SM75_U32x4_LDSM_NENS4_14SM90_TMA_STOREES20_NS4_17SM90_U32x4_STSM_NENS4_39AutoVectorizingCopyWithAssumedAlignmentILi128EEEEEEvvEEEEvNT_6ParamsE)
        .other          _ZN7cutlass13device_kernelINS_4gemm6kernel13GemmUniversalIN4cute5tupleIJiiiiEEENS1_10collective13CollectiveMmaINS1_35MainloopSm100TmaUmmaWarpSpecializedILi9ELi2ELi4ENS5_IJNS4_1CILi2EEESB_NSA_ILi1EEEEEEEENS5_IJNSA_ILi64EEENSA_ILi256EEENSA_ILi32EEEEEENS_6half_tENS5_IJlSC_lEEESJ_SK_NS4_8TiledMMAINS4_8MMA_AtomIJNS4_20SM100_MMA_F16BF16_SSISJ_SJ_fLi64ELi256ELNS4_4UMMA5MajorE0ELSP_0ELNSO_7ScaleInE0ELSQ_0EEEEEENS4_6LayoutINS5_IJSC_SC_SC_EEENS5_IJNSA_ILi0EEESV_SV_EEEEENS5_IJNS4_10UnderscoreESY_SY_EEEEENS4_23SM90_TMA_LOAD_MULTICASTENS4_14ComposedLayoutINS4_7SwizzleILi2ELi4ELi3EEENS4_18smem_ptr_flag_bitsILi16EEENST_INS5_IJNSA_ILi8EEESH_EEENS5_IJSH_SC_EEEEEEEvNS4_8identityES11_S1B_vS1C_EENS_8epilogue10collective18CollectiveEpilogueINS1E_23Sm100TmaWarpSpecializedILi4ELi2ELi32ELb1ELb0EEEJSI_NS5_IJNST_ISF_SC_EES1J_EEESJ_SK_SJ_SK_NS1E_6fusion15FusionCallbacksIS1I_NS1L_17LinearCombinationISJ_fSJ_fLNS_15FloatRoundStyleE2EEESI_S1K_JEEENS4_5SM1004TMEM4LOAD26SM100_TMEM_LOAD_16dp256b8xENS4_13SM90_TMA_LOADENS12_INS13_ILi3ELi4ELi3EEES16_NST_INS5_IJS17_SF_EEENS5_IJSF_SC_EEEEEEENS4_17SM75_U32x4_LDSM_NENS4_14SM90_TMA_STOREES20_NS4_17SM90_U32x4_STSM_NENS4_39AutoVectorizingCopyWithAssumedAlignmentILi128EEEEEEvvEEEEvNT_6ParamsE,@"STO_CUDA_ENTRY STV_DEFAULT"
_ZN7cutlass13device_kernelINS_4gemm6kernel13GemmUniversalIN4cute5tupleIJiiiiEEENS1_10collective13CollectiveMmaINS1_35MainloopSm100TmaUmmaWarpSpecializedILi9ELi2ELi4ENS5_IJNS4_1CILi2EEESB_NSA_ILi1EEEEEEEENS5_IJNSA_ILi64EEENSA_ILi256EEENSA_ILi32EEEEEENS_6half_tENS5_IJlSC_lEEESJ_SK_NS4_8TiledMMAINS4_8MMA_AtomIJNS4_20SM100_MMA_F16BF16_SSISJ_SJ_fLi64ELi256ELNS4_4UMMA5MajorE0ELSP_0ELNSO_7ScaleInE0ELSQ_0EEEEEENS4_6LayoutINS5_IJSC_SC_SC_EEENS5_IJNSA_ILi0EEESV_SV_EEEEENS5_IJNS4_10UnderscoreESY_SY_EEEEENS4_23SM90_TMA_LOAD_MULTICASTENS4_14ComposedLayoutINS4_7SwizzleILi2ELi4ELi3EEENS4_18smem_ptr_flag_bitsILi16EEENST_INS5_IJNSA_ILi8EEESH_EEENS5_IJSH_SC_EEEEEEEvNS4_8identityES11_S1B_vS1C_EENS_8epilogue10collective18CollectiveEpilogueINS1E_23Sm100TmaWarpSpecializedILi4ELi2ELi32ELb1ELb0EEEJSI_NS5_IJNST_ISF_SC_EES1J_EEESJ_SK_SJ_SK_NS1E_6fusion15FusionCallbacksIS1I_NS1L_17LinearCombinationISJ_fSJ_fLNS_15FloatRoundStyleE2EEESI_S1K_JEEENS4_5SM1004TMEM4LOAD26SM100_TMEM_LOAD_16dp256b8xENS4_13SM90_TMA_LOADENS12_INS13_ILi3ELi4ELi3EEES16_NST_INS5_IJS17_SF_EEENS5_IJSF_SC_EEEEEEENS4_17SM75_U32x4_LDSM_NENS4_14SM90_TMA_STOREES20_NS4_17SM90_U32x4_STSM_NENS4_39AutoVectorizingCopyWithAssumedAlignmentILi128EEEEEEvvEEEEvNT_6ParamsE:
[----:B------:R-:W1:Y:S01]  /*0000*/  LDC R1, c[0x0][0x37c] ;  /* 0x0000df00ff017b82 */ /* 0x000e620000000800 */
[----:B------:R-:W2:Y:S01]  /*0010*/  S2R R94, SR_TID.X ;  /* 0x00000000005e7919 */ /* 0x000ea20000002100 */
[----:B------:R-:W3:Y:S01]  /*0020*/  LDCU.64 UR8, c[0x0][0x890] ;  /* 0x00011200ff0877ac */ /* 0x000ee20008000a00 */
[----:B------:R-:W-:Y:S02]  /*0030*/  PRMT R81, RZ, 0x7610, R81 ;  /* 0x00007610ff517816 */ /* 0x000fe40000000051 */
[----:B------:R-:W-:Y:S01]  /*0040*/  ELECT P3, URZ, PT ;  /* 0x0000000000ff782f */ /* 0x000fe20003860000 */
[----:B---3--:R-:W-:-:S04]  /*0050*/  UISETP.NE.U32.AND UP0, UPT, UR8, URZ, UPT ;  /* 0x000000ff0800728c */ /* 0x008fc8000bf05070 */
[----:B------:R-:W-:Y:S01]  /*0060*/  UISETP.NE.AND.EX UP0, UPT, UR9, URZ, UPT, UP0 ;  /* 0x000000ff0900728c */ /* 0x000fe2000bf05300 */
[----:B--2---:R-:W-:-:S05]  /*0070*/  SHF.R.U32.HI R82, RZ, 0x5, R94 ;  /* 0x00000005ff527819 */ /* 0x004fca000001165e */
[----:B------:R-:W2:Y:S02]  /*0080*/  SHFL.IDX PT, R0, R82, RZ, 0x1f ;  /* 0x00001fff52007589 */ /* 0x000ea400000e0000 */
[----:B--2---:R-:W-:Y:S01]  /*0090*/  R2UR UR17, R0 ;  /* 0x00000000001172ca */ /* 0x004fe200000e0000 */
[----:B-1----:R-:W-:-:S14]  /*00a0*/  BRA.U UP0, `(.L_x_0) ;  /* 0x0000000100307547 */ /* 0x002fdc000b800000 */
[----:B------:R-:W1:Y:S02]  /*00b0*/  LDCU.64 UR4, c[0x0][0x888] ;  /* 0x00011100ff0477ac */ /* 0x000e640008000a00 */
[----:B-1----:R-:W-:-:S04]  /*00c0*/  UISETP.NE.U32.AND UP0, UPT, UR4, URZ, UPT ;  /* 0x000000ff0400728c */ /* 0x002fc8000bf05070 */
[----:B------:R-:W-:-:S09]  /*00d0*/  UISETP.NE.AND.EX UP0, UPT, UR5, URZ, UPT, UP0 ;  /* 0x000000ff0500728c */ /* 0x000fd2000bf05300 */
[----:B------:R-:W-:Y:S05]  /*00e0*/  BRA.U !UP0, `(.L_x_1) ;  /* 0x0000000108147547 */ /* 0x000fea000b800000 */
[----:B------:R-:W1:Y:S01]  /*00f0*/  LDC.64 R2, c[0x0][0x888] ;  /* 0x00022200ff027b82 */ /* 0x000e620000000a00 */
[----:B------:R-:W1:Y:S02]  /*0100*/  LDCU.64 UR4, c[0x0][0x358] ;  /* 0x00006b00ff0477ac */ /* 0x000e640008000a00 */
[----:B-1----:R1:W5:Y:S01]  /*0110*/  LDG.E R41, desc[UR4][R2.64] ;  /* 0x0000000402297981 */ /* 0x002362000c1e1900 */
[----:B------:R-:W-:Y:S01]  /*0120*/  HFMA2 R81, -RZ, RZ, 0, 5.9604644775390625e-08 ;  /* 0x00000001ff517431 */ /* 0x000fe200000001ff */
[----:B------:R-:W-:Y:S05]  /*0130*/  BRA `(.L_x_0) ;  /* 0x00000000000c7947 */ /* 0x000fea0003800000 */
.L_x_1:
[----:B------:R-:W1:Y:S01]  /*0140*/  LDCU UR4, c[0x0][0x880] ;  /* 0x00011000ff0477ac */ /* 0x000e620008000800 */
[----:B------:R-:W-:Y:S01]  /*0150*/  HFMA2 R81, -RZ, RZ, 0, 5.9604644775390625e-08 ;  /* 0x00000001ff517431 */ /* 0x000fe200000001ff */
[----:B-1----:R-:W-:-:S07]  /*0160*/  MOV R41, UR4 ;  /* 0x0000000400297c02 */ /* 0x002fce0008000f00 */
.L_x_0:
[----:B------:R-:W2:Y:S02]  /*0170*/  LDCU.64 UR4, c[0x0][0x8b0] ;  /* 0x00011600ff0477ac */ /* 0x000ea40008000a00 */
[----:B--2---:R-:W-:-:S04]  /*0180*/  UISETP.NE.U32.AND UP0, UPT, UR4, URZ, UPT ;  /* 0x000000ff0400728c */ /* 0x004fc8000bf05070 */
[----:B------:R-:W-:-:S09]  /*0190*/  UISETP.NE.AND.EX UP0, UPT, UR5, URZ, UPT, UP0 ;  /* 0x000000ff0500728c */ /* 0x000fd2000bf05300 */
[----:B------:R-:W-:Y:S05]  /*01a0*/  BRA.U UP0, `(.L_x_2) ;  /* 0x0000000100287547 */ /* 0x000fea000b800000 */
[----:B------:R-:W2:Y:S02]  /*01b0*/  LDCU.64 UR4, c[0x0][0x8a8] ;  /* 0x00011500ff0477ac */ /* 0x000ea40008000a00 */
[----:B--2---:R-:W-:-:S04]  /*01c0*/  UISETP.NE.U32.AND UP0, UPT, UR4, URZ, UPT ;  /* 0x000000ff0400728c */ /* 0x004fc8000bf05070 */
[----:B------:R-:W-:-:S09]  /*01d0*/  UISETP.NE.AND.EX UP0, UPT, UR5, URZ, UPT, UP0 ;  /* 0x000000ff0500728c */ /* 0x000fd2000bf05300 */
[----:B------:R-:W-:Y:S05]  /*01e0*/  BRA.U !UP0, `(.L_x_3) ;  /* 0x0000000108107547 */ /* 0x000fea000b800000 */
[----:B------:R-:W2:Y:S01]  /*01f0*/  LDC.64 R38, c[0x0][0x8a8] ;  /* 0x00022a00ff267b82 */ /* 0x000ea20000000a00 */
[----:B------:R-:W2:Y:S02]  /*0200*/  LDCU.64 UR4, c[0x0][0x358] ;  /* 0x00006b00ff0477ac */ /* 0x000ea40008000a00 */
[----:B--2---:R2:W5:Y:S01]  /*0210*/  LDG.E R38, desc[UR4][R38.64] ;  /* 0x0000000426267981 */ /* 0x004562000c1e1900 */
[----:B------:R-:W-:Y:S05]  /*0220*/  BRA `(.L_x_2) ;  /* 0x0000000000087947 */ /* 0x000fea0003800000 */
.L_x_3:
[----:B------:R-:W2:Y:S02]  /*0230*/  LDCU UR4, c[0x0][0x8a0] ;  /* 0x00011400ff0477ac */ /* 0x000ea40008000800 */
[----:B--2---:R-:W-:Y:S02]  /*0240*/  MOV R38, UR4 ;  /* 0x0000000400267c02 */ /* 0x004fe40008000f00 */
.L_x_2:
[----:B------:R-:W-:Y:S01]  /*0250*/  IMAD.U32 R0, RZ, RZ, UR17 ;  /* 0x00000011ff007e24 */ /* 0x000fe2000f8e00ff */
[----:B------:R-:W-:Y:S04]  /*0260*/  BSSY.RECONVERGENT B0, `(.L_x_4) ;  /* 0x000000c000007945 */ /* 0x000fe80003800200 */
[C---:B------:R-:W-:Y:S02]  /*0270*/  ISETP.NE.OR P1, PT, R0.reuse, 0x1, !P3 ;  /* 0x000000010000780c */ /* 0x040fe40005f25670 */
[----:B------:R-:W-:-:S11]  /*0280*/  ISETP.NE.OR P0, PT, R0, 0x3, !P3 ;  /* 0x000000030000780c */ /* 0x000fd60005f05670 */
[----:B------:R-:W-:Y:S05]  /*0290*/  @P1 BRA `(.L_x_5) ;  /* 0x0000000000201947 */ /* 0x000fea0003800000 */
[----:B------:R-:W3:Y:S02]  /*02a0*/  LDCU.64 UR4, c[0x0][0x348] ;  /* 0x00006900ff0477ac */ /* 0x000ee40008000a00 */
[----:B---3--:R-:W-:Y:S02]  /*02b0*/  UIADD3 UR6, UP1, UPT, UR4, 0x80, URZ ;  /* 0x0000008004067890 */ /* 0x008fe4000ff3e0ff */
[----:B------:R-:W-:Y:S02]  /*02c0*/  UIADD3 UR4, UP0, UPT, UR4, 0x180, URZ ;  /* 0x0000018004047890 */ /* 0x000fe4000ff1e0ff */
[----:B------:R-:W-:Y:S02]  /*02d0*/  UIADD3.X UR7, UPT, UPT, URZ, UR5, URZ, UP1, !UPT ;  /* 0x00000005ff077290 */ /* 0x000fe40008ffe4ff */
[----:B------:R-:W-:-:S07]  /*02e0*/  UIADD3.X UR5, UPT, UPT, URZ, UR5, URZ, UP0, !UPT ;  /* 0x00000005ff057290 */ /* 0x000fce00087fe4ff */
[----:B------:R3:W-:Y:S02]  /*02f0*/  UTMACCTL.PF [UR6] ;  /* 0x00000000060079b9 */ /* 0x0007e40008040000 */
[----:B------:R3:W-:Y:S02]  /*0300*/  UTMACCTL.PF [UR4] ;  /* 0x00000000040079b9 */ /* 0x0007e40008040000 */
[----:B---3--:R-:W-:Y:S01]  /*0310*/  NOP ;  /* 0x0000000000007918 */ /* 0x008fe20000000000 */
.L_x_5:
[----:B------:R-:W-:Y:S05]  /*0320*/  BSYNC.RECONVERGENT B0 ;  /* 0x0000000000007941 */ /* 0x000fea0003800200 */
.L_x_4:
[----:B------:R-:W-:Y:S04]  /*0330*/  BSSY.RECONVERGENT B0, `(.L_x_6) ;  /* 0x000000a000007945 */ /* 0x000fe80003800200 */
        /* <DEDUP_REMOVED lines=9> */
.L_x_7:
[----:B------:R-:W-:Y:S05]  /*03d0*/  BSYNC.RECONVERGENT B0 ;  /* 0x0000000000007941 */ /* 0x000fea0003800200 */
.L_x_6:
[----:B------:R-:W3:Y:S01]  /*03e0*/  LDCU.64 UR4, c[0x0][0x888] ;  /* 0x00011100ff0477ac */ /* 0x000ee20008000a00 */
[----:B------:R-:W-:Y:S02]  /*03f0*/  UISETP.EQ.U32.AND UP1, UPT, UR8, URZ, UPT ;  /* 0x000000ff0800728c */ /* 0x000fe4000bf22070 */
[----:B------:R-:W-:Y:S02]  /*0400*/  UPLOP3.LUT UP3, UPT, UPT, UPT, UPT, 0x80, 0x8 ;  /* 0x000000000008789c */ /* 0x000fe40003f6f070 */
[----:B---3--:R-:W-:-:S04]  /*0410*/  UISETP.NE.U32.AND UP0, UPT, UR4, URZ, UPT ;  /* 0x000000ff0400728c */ /* 0x008fc8000bf05070 */
[----:B------:R-:W-:-:S04]  /*0420*/  UISETP.NE.AND.EX UP0, UPT, UR5, URZ, UPT, UP0 ;  /* 0x000000ff0500728c */ /* 0x000fc8000bf05300 */
[----:B------:R-:W-:-:S04]  /*0430*/  UISETP.EQ.OR.EX UP2, UPT, UR9, URZ, !UP0, UP1 ;  /* 0x000000ff0900728c */ /* 0x000fc8000c742710 */
[----:B------:R-:W-:-:S06]  /*0440*/  UP2UR UR4, UPR, URZ, 0x4 ;  /* 0x00000004ff047883 */ /* 0x000fcc0008000000 */
[----:B------:R-:W-:Y:S01]  /*0450*/  MOV R85, UR4 ;  /* 0x0000000400557c02 */ /* 0x000fe20008000f00 */
[----:B------:R-:W-:Y:S06]  /*0460*/  BRA.U !UP2, `(.L_x_8) ;  /* 0x000000010a207547 */ /* 0x000fec000b800000 */
[----:B------:R-:W-:Y:S01]  /*0470*/  UISETP.NE.U32.AND UP1, UPT, UR8, URZ, UPT ;  /* 0x000000ff0800728c */ /* 0x000fe2000bf25070 */
[----:B-----5:R-:W-:Y:S01]  /*0480*/  FSETP.NEU.AND P0, PT, R41, RZ, PT ;  /* 0x000000ff2900720b */ /* 0x020fe20003f0d000 */
[----:B------:R-:W-:Y:S02]  /*0490*/  USEL UR4, URZ, 0xffffffff, UP0 ;  /* 0xffffffffff047887 */ /* 0x000fe40008000000 */
[----:B------:R-:W-:-:S10]  /*04a0*/  UISETP.NE.AND.EX UP1, UPT, UR9, URZ, UPT, UP1 ;  /* 0x000000ff0900728c */ /* 0x000fd4000bf25310 */
[----:B------:R-:W-:Y:S01]  /*04b0*/  VOTEU.ANY UP0, P0 ;  /* 0x0000000000ff7886 */ /* 0x000fe20000000100 */
[----:B------:R-:W-:-:S04]  /*04c0*/  @!UP1 USEL UR4, URZ, 0xffffffff, UP0 ;  /* 0xffffffffff049887 */ /* 0x000fc80008000000 */
[----:B------:R-:W-:-:S04]  /*04d0*/  ULOP3.LUT UR4, UR4, 0x1, URZ, 0xc0, !UPT ;  /* 0x0000000104047892 */ /* 0x000fc8000f8ec0ff */
[----:B------:R-:W-:-:S11]  /*04e0*/  UISETP.NE.U32.AND UP3, UPT, UR4, 0x1, UPT ;  /* 0x000000010400788c */ /* 0x000fd6000bf65070 */
.L_x_8:
[----:B-1----:R-:W1:Y:S01]  /*04f0*/  SHFL.IDX PT, R2, R82, RZ, 0x1f ;  /* 0x00001fff52027589 */ /* 0x002e6200000e0000 */
[----:B------:R-:W-:-:S04]  /*0500*/  UISETP.NE.AND UP0, UPT, UR17, 0x2, UPT ;  /* 0x000000021100788c */ /* 0x000fc8000bf05270 */
[----:B------:R-:W-:Y:S01]  /*0510*/  USEL UR48, URZ, 0x1, UP0 ;  /* 0x00000001ff307887 */ /* 0x000fe20008000000 */
[----:B-1----:R-:W-:-:S13]  /*0520*/  ISETP.NE.AND P0, PT, R2, RZ, PT ;  /* 0x000000ff0200720c */ /* 0x002fda0003f05270 */
[----:B------:R-:W-:Y:S05]  /*0530*/  @P0 BRA `(.L_x_9) ;  /* 0x00000000008c0947 */ /* 0x000fea0003800000 */
[----:B------:R-:W-:Y:S01]  /*0540*/  ELECT P0, URZ, PT ;  /* 0x0000000000ff782f */ /* 0x000fe20003800000 */
[----:B------:R-:W-:-:S12]  /*0550*/  BSSY.RECONVERGENT B0, `(.L_x_9) ;  /* 0x0000021000007945 */ /* 0x000fd80003800200 */
[----:B------:R-:W-:Y:S05]  /*0560*/  @!P0 BRA `(.L_x_10) ;  /* 0x00000000007c8947 */ /* 0x000fea0003800000 */
[----:B------:R-:W1:Y:S01]  /*0570*/  S2UR UR4, SR_CgaCtaId ;  /* 0x00000000000479c3 */ /* 0x000e620000008800 */
[----:B------:R-:W-:Y:S01]  /*0580*/  UMOV UR5, 0x400 ;  /* 0x0000040000057882 */ /* 0x000fe20000000000 */
[----:B------:R-:W-:Y:S01]  /*0590*/  UMOV UR8, 0x1 ;  /* 0x0000000100087882 */ /* 0x000fe20000000000 */
[----:B------:R-:W-:Y:S01]  /*05a0*/  UMOV UR6, 0x3 ;  /* 0x0000000300067882 */ /* 0x000fe20000000000 */
[----:B------:R-:W-:-:S04]  /*05b0*/  UIADD3 UR8, UPT, UPT, -UR8, 0x100000, URZ ;  /* 0x0010000008087890 */ /* 0x000fc8000fffe1ff */
[----:B------:R-:W-:Y:S02]  /*05c0*/  USHF.L.U32 UR9, UR8, 0xb, URZ ;  /* 0x0000000b08097899 */ /* 0x000fe400080006ff */
[----:B------:R-:W-:Y:S02]  /*05d0*/  USHF.L.U32 UR8, UR8, 0x1, URZ ;  /* 0x0000000108087899 */ /* 0x000fe400080006ff */
[----:B------:R-:W-:-:S04]  /*05e0*/  UIADD3 UR6, UPT, UPT, -UR6, 0x100000, URZ ;  /* 0x0010000006067890 */ /* 0x000fc8000fffe1ff */
[----:B------:R-:W-:Y:S02]  /*05f0*/  USHF.L.U32 UR7, UR6, 0xb, URZ ;  /* 0x0000000b06077899 */ /* 0x000fe400080006ff */
[----:B------:R-:W-:Y:S02]  /*0600*/  USHF.L.U32 UR6, UR6, 0x1, URZ ;  /* 0x0000000106067899 */ /* 0x000fe400080006ff */
[----:B-1----:R-:W-:Y:S01]  /*0610*/  ULEA UR4, UR4, UR5, 0x18 ;  /* 0x0000000504047291 */ /* 0x002fe2000f8ec0ff */
[----:B------:R-:W1:Y:S11]  /*0620*/  FENCE.VIEW.ASYNC.S ;  /* 0x00000000000073c6 */ /* 0x000e760000000000 */
[----:B-1----:R1:W3:Y:S01]  /*0630*/  SYNCS.EXCH.64 URZ, [UR4], UR8 ;  /* 0x0000000804ff75b2 */ /* 0x0022e20008000100 */
[----:B------:R1:W4:Y:S01]  /*0640*/  SYNCS.EXCH.64 URZ, [UR4+0x48], UR6 ;  /* 0x0000480604ff75b2 */ /* 0x0003220008000100 */
[----:B------:R1:W1:Y:S01]  /*0650*/  SYNCS.EXCH.64 URZ, [UR4+0x8], UR8 ;  /* 0x0000080804ff75b2 */ /* 0x0002620008000100 */
        /* <DEDUP_REMOVED lines=15> */
[----:B------:R-:W-:Y:S01]  /*0750*/  NOP ;  /* 0x0000000000007918 */ /* 0x000fe20000000000 */
.L_x_10:
[----:B-1----:R-:W-:Y:S05]  /*0760*/  BSYNC.RECONVERGENT B0 ;  /* 0x0000000000007941 */ /* 0x002fea0003800200 */
.L_x_9:
[----:B------:R-:W1:Y:S01]  /*0770*/  SHFL.IDX PT, R2, R82, RZ, 0x1f ;  /* 0x00001fff52027589 */ /* 0x000e6200000e0000 */
[----:B------:R-:W-:Y:S01]  /*0780*/  NOP ;  /* 0x0000000000007918 */ /* 0x000fe20000000000 */
[----:B-1----:R-:W-:-:S13]  /*0790*/  ISETP.NE.AND P0, PT, R2, 0x1, PT ;  /* 0x000000010200780c */ /* 0x002fda0003f05270 */
[----:B------:R-:W-:Y:S05]  /*07a0*/  @P0 BRA `(.L_x_11) ;  /* 0x0000000000580947 */ /* 0x000fea0003800000 */
        /* <DEDUP_REMOVED lines=9> */
[----:B------:R-:W-:Y:S01]  /*0840*/  USHF.L.U32 UR6, UR6, 0x1, URZ ;  /* 0x0000000106067899 */ /* 0x000fe200080006ff */
[----:B------:R-:W-:Y:S01]  /*0850*/  ELECT P0, URZ, PT ;  /* 0x0000000000ff782f */ /* 0x000fe20003800000 */
[----:B-1----:R-:W-:Y:S01]  /*0860*/  ULEA UR4, UR4, UR5, 0x18 ;  /* 0x0000000504047291 */ /* 0x002fe2000f8ec0ff */
[----:B------:R-:W1:Y:S11]  /*0870*/  FENCE.VIEW.ASYNC.S ;  /* 0x00000000000073c6 */ /* 0x000e760000000000 */
[----:B-1----:R1:W1:Y:S01]  /*0880*/  SYNCS.EXCH.64 URZ, [UR4+0x90], UR8 ;  /* 0x0000900804ff75b2 */ /* 0x0022620008000100 */
        /* <DEDUP_REMOVED lines=8> */
.L_x_11:
[----:B------:R-:W2:Y:S01]  /*0910*/  SHFL.IDX PT, R2, R82, RZ, 0x1f ;  /* 0x00001fff52027589 */ /* 0x000ea200000e0000 */
[----:B------:R-:W-:Y:S01]  /*0920*/  NOP ;  /* 0x0000000000007918 */ /* 0x000fe20000000000 */
[----:B--2---:R-:W-:-:S13]  /*0930*/  ISETP.NE.AND P0, PT, R2, 0x3, PT ;  /* 0x000000030200780c */ /* 0x004fda0003f05270 */
[----:B------:R-:W-:Y:S05]  /*0940*/  @P0 BRA `(.L_x_12) ;  /* 0x0000000000300947 */ /* 0x000fea0003800000 */
[----:B-1----:R-:W1:Y:S01]  /*0950*/  S2UR UR4, SR_CgaCtaId ;  /* 0x00000000000479c3 */ /* 0x002e620000008800 */
[----:B------:R-:W-:Y:S01]  /*0960*/  UMOV UR6, 0x400 ;  /* 0x0000040000067882 */ /* 0x000fe20000000000 */
[----:B------:R-:W-:Y:S01]  /*0970*/  UMOV UR5, 0x20 ;  /* 0x0000002000057882 */ /* 0x000fe20000000000 */
[----:B------:R-:W-:Y:S01]  /*0980*/  ELECT P0, URZ, PT ;  /* 0x0000000000ff782f */ /* 0x000fe20003800000 */
[----:B-1----:R-:W-:Y:S02]  /*0990*/  ULEA UR6, UR4, UR6, 0x18 ;  /* 0x0000000604067291 */ /* 0x002fe4000f8ec0ff */
[----:B------:R-:W-:-:S04]  /*09a0*/  UIADD3 UR4, UPT, UPT, -UR5, 0x100000, URZ ;  /* 0x0010000005047890 */ /* 0x000fc8000fffe1ff */
[----:B------:R-:W-:Y:S02]  /*09b0*/  USHF.L.U32 UR5, UR4, 0xb, URZ ;  /* 0x0000000b04057899 */ /* 0x000fe400080006ff */
[----:B------:R-:W-:Y:S01]  /*09c0*/  USHF.L.U32 UR4, UR4, 0x1, URZ ;  /* 0x0000000104047899 */ /* 0x000fe200080006ff */
[----:B------:R-:W1:Y:S11]  /*09d0*/  FENCE.VIEW.ASYNC.S ;  /* 0x00000000000073c6 */ /* 0x000e760000000000 */
[----:B-1----:R2:W1:Y:S01]  /*09e0*/  SYNCS.EXCH.64 URZ, [UR6+0xd0], UR4 ;  /* 0x0000d00406ff75b2 */ /* 0x0024620008000100 */
[----:B------:R2:W1:Y:S02]  /*09f0*/  SYNCS.EXCH.64 URZ, [UR6+0xd8], UR4 ;  /* 0x0000d80406ff75b2 */ /* 0x0004640008000100 */
[----:B--2---:R-:W-:Y:S01]  /*0a00*/  NOP ;  /* 0x0000000000007918 */ /* 0x004fe20000000000 */
.L_x_12:
[----:B------:R-:W2:Y:S01]  /*0a10*/  SHFL.IDX PT, R2, R82, RZ, 0x1f ;  /* 0x00001fff52027589 */ /* 0x000ea200000e0000 */
[----:B------:R-:W-:Y:S01]  /*0a20*/  NOP ;  /* 0x0000000000007918 */ /* 0x000fe20000000000 */
[----:B--2---:R-:W-:-:S13]  /*0a30*/  ISETP.NE.AND P0, PT, R2, 0x4, PT ;  /* 0x000000040200780c */ /* 0x004fda0003f05270 */
[----:B------:R-:W-:Y:S05]  /*0a40*/  @P0 BRA `(.L_x_13) ;  /* 0x00000000004c0947 */ /* 0x000fea0003800000 */
[----:B-1----:R-:W1:Y:S01]  /*0a50*/  S2UR UR6, SR_CgaCtaId ;  /* 0x00000000000679c3 */ /* 0x002e620000008800 */
[----:B------:R-:W-:Y:S01]  /*0a60*/  UMOV UR4, 0x3a0 ;  /* 0x000003a000047882 */ /* 0x000fe20000000000 */
[----:B------:R-:W-:Y:S01]  /*0a70*/  UMOV UR5, 0x400 ;  /* 0x0000040000057882 */ /* 0x000fe20000000000 */
[----:B------:R-:W-:Y:S01]  /*0a80*/  USEL UR4, UR4, 0x320, UP3 ;  /* 0x0000032004047887 */ /* 0x000fe20009800000 */
[----:B------:R-:W-:Y:S01]  /*0a90*/  UMOV UR8, 0x1 ;  /* 0x0000000100087882 */ /* 0x000fe20000000000 */
[----:B------:R-:W-:Y:S01]  /*0aa0*/  ELECT P0, URZ, PT ;  /* 0x0000000000ff782f */ /* 0x000fe20003800000 */
[----:B------:R-:W-:-:S04]  /*0ab0*/  UIADD3 UR8, UPT, UPT, -UR8, 0x100000, URZ ;  /* 0x0010000008087890 */ /* 0x000fc8000fffe1ff */
[----:B------:R-:W-:Y:S02]  /*0ac0*/  USHF.L.U32 UR9, UR8, 0xb, URZ ;  /* 0x0000000b08097899 */ /* 0x000fe400080006ff */
[----:B------:R-:W-:Y:S02]  /*0ad0*/  USHF.L.U32 UR8, UR8, 0x1, URZ ;  /* 0x0000000108087899 */ /* 0x000fe400080006ff */
[----:B-1----:R-:W-:Y:S02]  /*0ae0*/  ULEA UR6, UR6, UR5, 0x18 ;  /* 0x0000000506067291 */ /* 0x002fe4000f8ec0ff */
[----:B------:R-:W-:-:S04]  /*0af0*/  UIADD3 UR4, UPT, UPT, -UR4, 0x100000, URZ ;  /* 0x0010000004047890 */ /* 0x000fc8000fffe1ff */
[----:B------:R-:W-:Y:S02]  /*0b00*/  USHF.L.U32 UR5, UR4, 0xb, URZ ;  /* 0x0000000b04057899 */ /* 0x000fe400080006ff */
[----:B------:R-:W-:Y:S01]  /*0b10*/  USHF.L.U32 UR4, UR4, 0x1, URZ ;  /* 0x0000000104047899 */ /* 0x000fe200080006ff */
[----:B------:R-:W1:Y:S03]  /*0b20*/  FENCE.VIEW.ASYNC.S ;  /* 0x00000000000073c6 */ /* 0x000e660000000000 */
[----:B-1----:R2:W1:Y:S08]  /*0b30*/  SYNCS.EXCH.64 URZ, [UR6+0xe0], UR8 ;  /* 0x0000e00806ff75b2 */ /* 0x0024700008000100 */
[----:B------:R2:W1:Y:S01]  /*0b40*/  SYNCS.EXCH.64 URZ, [UR6+0xf0], UR4 ;  /* 0x0000f00406ff75b2 */ /* 0x0004620008000100 */
[----:B------:R2:W1:Y:S01]  /*0b50*/  SYNCS.EXCH.64 URZ, [UR6+0xe8], UR8 ;  /* 0x0000e80806ff75b2 */ /* 0x0004620008000100 */
[----:B------:R2:W1:Y:S02]  /*0b60*/  SYNCS.EXCH.64 URZ, [UR6+0xf8], UR4 ;  /* 0x0000f80406ff75b2 */ /* 0x0004640008000100 */
[----:B--2---:R-:W-:Y:S01]  /*0b70*/  NOP ;  /* 0x0000000000007918 */ /* 0x004fe20000000000 */
.L_x_13:
[----:B------:R-:W2:Y:S01]  /*0b80*/  SHFL.IDX PT, R2, R82, RZ, 0x1f ;  /* 0x00001fff52027589 */ /* 0x000ea200000e0000 */
[----:B------:R-:W-:Y:S01]  /*0b90*/  NOP ;  /* 0x0000000000007918 */ /* 0x000fe20000000000 */
[----:B--2---:R-:W-:-:S13]  /*0ba0*/  ISETP.NE.AND P0, PT, R2, 0x5, PT ;  /* 0x000000050200780c */ /* 0x004fda0003f05270 */
[----:B------:R-:W-:Y:S05]  /*0bb0*/  @P0 BRA `(.L_x_14) ;  /* 0x0000000000580947 */ /* 0x000fea0003800000 */
[----:B-1----:R-:W1:Y:S01]  /*0bc0*/  S2UR UR4, SR_CgaCtaId ;  /* 0x00000000000479c3 */ /* 0x002e620000008800 */
        /* <DEDUP_REMOVED lines=19> */
[----:B------:R2:W1:Y:S02]  /*0d00*/  SYNCS.EXCH.64 URZ, [UR4+0x138], UR6 ;  /* 0x0001380604ff75b2 */ /* 0x0004640008000100 */
[----:B--2---:R-:W-:Y:S01]  /*0d10*/  NOP ;  /* 0x0000000000007918 */ /* 0x004fe20000000000 */
.L_x_14:
[----:B------:R-:W2:Y:S01]  /*0d20*/  SHFL.IDX PT, R2, R82, RZ, 0x1f ;  /* 0x00001fff52027589 */ /* 0x000ea200000e0000 */
[----:B------:R-:W-:Y:S01]  /*0d30*/  NOP ;  /* 0x0000000000007918 */ /* 0x000fe20000000000 */
[----:B--2---:R-:W-:-:S13]  /*0d40*/  ISETP.NE.AND P0, PT, R2, 0x3, PT ;  /* 0x000000030200780c */ /* 0x004fda0003f05270 */
[----:B------:R-:W-:Y:S05]  /*0d50*/  @P0 BRA `(.L_x_15) ;  /* 0x0000000000380947 */ /* 0x000fea0003800000 */
[----:B------:R-:W2:Y:S01]  /*0d60*/  S2UR UR5, SR_CgaCtaId ;  /* 0x00000000000579c3 */ /* 0x000ea20000008800 */
[----:B-1----:R-:W-:Y:S01]  /*0d70*/  UMOV UR4, 0x400 ;  /* 0x0000040000047882 */ /* 0x002fe20000000000 */
[----:B------:R-:W-:Y:S01]  /*0d80*/  UMOV UR6, 0x20 ;  /* 0x0000002000067882 */ /* 0x000fe20000000000 */
[----:B------:R-:W-:Y:S01]  /*0d90*/  ELECT P0, URZ, PT ;  /* 0x0000000000ff782f */ /* 0x000fe20003800000 */
[----:B------:R-:W-:-:S04]  /*0da0*/  UIADD3 UR6, UPT, UPT, -UR6, 0x100000, URZ ;  /* 0x0010000006067890 */ /* 0x000fc8000fffe1ff */
[----:B------:R-:W-:Y:S02]  /*0db0*/  USHF.L.U32 UR7, UR6, 0xb, URZ ;  /* 0x0000000b06077899 */ /* 0x000fe400080006ff */
[----:B------:R-:W-:Y:S02]  /*0dc0*/  USHF.L.U32 UR6, UR6, 0x1, URZ ;  /* 0x0000000106067899 */ /* 0x000fe400080006ff */
[----:B--2---:R-:W-:Y:S01]  /*0dd0*/  ULEA UR4, UR5, UR4, 0x18 ;  /* 0x0000000405047291 */ /* 0x004fe2000f8ec0ff */
[----:B------:R-:W1:Y:S11]  /*0de0*/  FENCE.VIEW.ASYNC.S ;  /* 0x00000000000073c6 */ /* 0x000e760000000000 */
[----:B-1----:R2:W1:Y:S01]  /*0df0*/  SYNCS.EXCH.64 URZ, [UR4+0x140], UR6 ;  /* 0x0001400604ff75b2 */ /* 0x0024620008000100 */
[----:B------:R2:W1:Y:S01]  /*0e00*/  SYNCS.EXCH.64 URZ, [UR4+0x150], UR6 ;  /* 0x0001500604ff75b2 */ /* 0x0004620008000100 */
[----:B------:R2:W1:Y:S01]  /*0e10*/  SYNCS.EXCH.64 URZ, [UR4+0x148], UR6 ;  /* 0x0001480604ff75b2 */ /* 0x0004620008000100 */
[----:B------:R2:W1:Y:S02]  /*0e20*/  SYNCS.EXCH.64 URZ, [UR4+0x158], UR6 ;  /* 0x0001580604ff75b2 */ /* 0x0004640008000100 */
[----:B--2---:R-:W-:Y:S01]  /*0e30*/  NOP ;  /* 0x0000000000007918 */ /* 0x004fe20000000000 */
.L_x_15:
[----:B-1----:R-:W1:Y:S01]  /*0e40*/  LDCU UR4, c[0x0][0x36c] ;  /* 0x00006d80ff0477ac */ /* 0x002e620008000800 */
[----:B------:R-:W-:Y:S01]  /*0e50*/  ISETP.NE.OR P3, PT, R0, 0x2, !P3 ;  /* 0x000000020000780c */ /* 0x000fe20005f65670 */
[----:B------:R-:W-:Y:S01]  /*0e60*/  NOP ;  /* 0x0000000000007918 */ /* 0x000fe20000000000 */
[----:B------:R-:W-:Y:S01]  /*0e70*/  LOP3.LUT R0, R94, 0x1f, RZ, 0xc0, !PT ;  /* 0x0000001f5e007812 */ /* 0x000fe200078ec0ff */
[----:B------:R-:W-:Y:S02]  /*0e80*/  UISETP.NE.AND UP4, UPT, UR17, URZ, UPT ;  /* 0x000000ff1100728c */ /* 0x000fe4000bf85270 */
[----:B-1----:R-:W-:-:S09]  /*0e90*/  UISETP.EQ.U32.AND UP5, UPT, UR4, 0x1, UPT ;  /* 0x000000010400788c */ /* 0x002fd2000bfa2070 */
[----:B------:R-:W-:Y:S05]  /*0ea0*/  BRA.U !UP5, `(.L_x_16) ;  /* 0x000000010d087547 */ /* 0x000fea000b800000 */
[----:B---34-:R-:W-:Y:S01]  /*0eb0*/  UCGABAR_ARV ;  /* 0x00000000000079c7 */ /* 0x018fe20008000000 */
[----:B------:R-:W-:Y:S05]  /*0ec0*/  BRA `(.L_x_17) ;  /* 0x0000000000047947 */ /* 0x000fea0003800000 */
.L_x_16:
[----:B---34-:R-:W-:Y:S01]  /*0ed0*/  NOP ;  /* 0x0000000000007918 */ /* 0x018fe20000000000 */
.L_x_17:
[----:B------:R-:W1:Y:S01]  /*0ee0*/  S2UR UR16, SR_CTAID.X ;  /* 0x00000000001079c3 */ /* 0x000e620000002500 */
[----:B------:R-:W-:-:S05]  /*0ef0*/  CS2R.32 R84, SR_CgaSize ;  /* 0x0000000000547805 */ /* 0x000fca0000008a00 */
[----:B------:R-:W-:-:S05]  /*0f00*/  IMAD R84, R84, -0xa0, RZ ;  /* 0xffffff6054547824 */ /* 0x000fca00078e02ff */
[----:B------:R-:W-:-:S14]  /*0f10*/  R2UR UR5, R84 ;  /* 0x00000000540572ca */ /* 0x000fdc00000e0000 */
[----:B------:R-:W2:Y:S01]  /*0f20*/  LDCU UR5, c[0x0][UR5+0x2b0] ;  /* 0x00005600050577ac */ /* 0x000ea20008000800 */
[----:B------:R-:W-:-:S05]  /*0f30*/  CS2R.32 R84, SR_CgaSize ;  /* 0x0000000000547805 */ /* 0x000fca0000008a00 */
[----:B------:R-:W-:-:S05]  /*0f40*/  IMAD R84, R84, -0xa0, RZ ;  /* 0xffffff6054547824 */ /* 0x000fca00078e02ff */
[----:B------:R-:W-:-:S14]  /*0f50*/  R2UR UR4, R84 ;  /* 0x00000000540472ca */ /* 0x000fdc00000e0000 */
[----:B------:R-:W3:Y:S01]  /*0f60*/  LDCU UR4, c[0x0][UR4+0x2b4] ;  /* 0x00005680040477ac */ /* 0x000ee20008000800 */
[----:B------:R-:W4:Y:S01]  /*0f70*/  S2UR UR20, SR_CTAID.Y ;  /* 0x00000000001479c3 */ /* 0x000f220000002600 */
[----:B------:R-:W-:-:S05]  /*0f80*/  CS2R.32 R84, SR_CgaSize ;  /* 0x0000000000547805 */ /* 0x000fca0000008a00 */
[----:B------:R-:W-:-:S05]  /*0f90*/  IMAD R84, R84, -0xa0, RZ ;  /* 0xffffff6054547824 */ /* 0x000fca00078e02ff */
[----:B------:R-:W-:-:S14]  /*0fa0*/  R2UR UR7, R84 ;  /* 0x00000000540772ca */ /* 0x000fdc00000e0000 */
[----:B------:R-:W3:Y:S01]  /*0fb0*/  LDCU UR7, c[0x0][UR7+0x2a0] ;  /* 0x00005400070777ac */ /* 0x000ee20008000800 */
[----:B------:R-:W-:-:S05]  /*0fc0*/  CS2R.32 R84, SR_CgaSize ;  /* 0x0000000000547805 */ /* 0x000fca0000008a00 */
[----:B------:R-:W-:-:S05]  /*0fd0*/  IMAD R84, R84, -0xa0, RZ ;  /* 0xffffff6054547824 */ /* 0x000fca00078e02ff */
[----:B------:R-:W-:-:S14]  /*0fe0*/  R2UR UR8, R84 ;  /* 0x00000000540872ca */ /* 0x000fdc00000e0000 */
[----:B------:R-:W3:Y:S01]  /*0ff0*/  LDCU UR8, c[0x0][UR8+0x2a4] ;  /* 0x00005480080877ac */ /* 0x000ee20008000800 */
[----:B------:R-:W3:Y:S01]  /*1000*/  S2UR UR9, SR_CgaCtaId ;  /* 0x00000000000979c3 */ /* 0x000ee20000008800 */
[----:B------:R-:W3:Y:S01]  /*1010*/  LDCU UR21, c[0x0][0xb24] ;  /* 0x00016480ff1577ac */ /* 0x000ee20008000800 */
[----:B------:R-:W3:Y:S01]  /*1020*/  LDCU UR42, c[0x0][0xb24] ;  /* 0x00016480ff2a77ac */ /* 0x000ee20008000800 */
[----:B-1----:R-:W-:Y:S01]  /*1030*/  I2FP.F32.U32 R3, UR16 ;  /* 0x0000001000037c45 */ /* 0x002fe20008201000 */
[----:B------:R-:W1:Y:S04]  /*1040*/  LDCU UR29, c[0x0][0xb30] ;  /* 0x00016600ff1d77ac */ /* 0x000e680008000800 */
[----:B--2---:R-:W-:Y:S01]  /*1050*/  FMUL R3, R3, UR5 ;  /* 0x0000000503037c20 */ /* 0x004fe20008400000 */
[----:B------:R-:W-:Y:S01]  /*1060*/  UMOV UR34, 0x5 ;  /* 0x0000000500227882 */ /* 0x000fe20000000000 */
[----:B----4-:R-:W-:-:S04]  /*1070*/  I2FP.F32.U32 R2, UR20 ;  /* 0x0000001400027c45 */ /* 0x010fc80008201000 */
[----:B------:R-:W2:Y:S01]  /*1080*/  F2I.U32.TRUNC.NTZ R3, R3 ;  /* 0x0000000300037305 */ /* 0x000ea2000020f000 */
[----:B---3--:R-:W-:Y:S01]  /*1090*/  FMUL R2, R2, UR4 ;  /* 0x0000000402027c20 */ /* 0x008fe20008400000 */
[----:B------:R-:W-:Y:S02]  /*10a0*/  ULOP3.LUT UR5, UR9, 0x2, URZ, 0xc0, !UPT ;  /* 0x0000000209057892 */ /* 0x000fe4000f8ec0ff */
[----:B------:R-:W-:-:S04]  /*10b0*/  ULOP3.LUT UR50, UR9, 0x1, URZ, 0xc0, !UPT ;  /* 0x0000000109327892 */ /* 0x000fc8000f8ec0ff */
[----:B------:R-:W3:Y:S01]  /*10c0*/  F2I.U32.TRUNC.NTZ R2, R2 ;  /* 0x0000000200027305 */ /* 0x000ee2000020f000 */
[----:B------:R-:W-:Y:S02]  /*10d0*/  UISETP.GT.U32.AND UP0, UPT, UR5, 0xffff, UPT ;  /* 0x0000ffff0500788c */ /* 0x000fe4000bf04070 */
[----:B------:R-:W-:Y:S02]  /*10e0*/  UISETP.GT.U32.AND UP1, UPT, UR50, 0xffff, UPT ;  /* 0x0000ffff3200788c */ /* 0x000fe4000bf24070 */
[----:B------:R-:W-:Y:S01]  /*10f0*/  USEL UR26, UR5, 0xffff, !UP0 ;  /* 0x0000ffff051a7887 */ /* 0x000fe2000c000000 */
[----:B--2---:R-:W-:Y:S01]  /*1100*/  R2UR UR4, R3 ;  /* 0x00000000030472ca */ /* 0x004fe200000e0000 */
[----:B------:R-:W-:Y:S02]  /*1110*/  USHF.R.U32.HI UR32, URZ, 0x1, UR9 ;  /* 0x00000001ff207899 */ /* 0x000fe40008011609 */
[----:B------:R-:W-:Y:S02]  /*1120*/  USHF.L.U32 UR31, UR9, 0x9, URZ ;  /* 0x00000009091f7899 */ /* 0x000fe400080006ff */
[----:B------:R-:W-:-:S02]  /*1130*/  USHF.L.U32 UR30, UR9, 0xc, URZ ;  /* 0x0000000c091e7899 */ /* 0x000fc400080006ff */
[----:B------:R-:W-:Y:S01]  /*1140*/  USEL UR27, UR50, 0xffff, !UP1 ;  /* 0x0000ffff321b7887 */ /* 0x000fe2000c800000 */
[----:B---3--:R-:W-:Y:S02]  /*1150*/  R2UR UR6, R2 ;  /* 0x00000000020672ca */ /* 0x008fe400000e0000 */
[----:B------:R-:W-:-:S03]  /*1160*/  PRMT R2, RZ, 0x7610, R2 ;  /* 0x00007610ff027816 */ /* 0x000fc60000000002 */
[----:B------:R-:W-:-:S04]  /*1170*/  UIADD3 UR5, UPT, UPT, -UR4, URZ, URZ ;  /* 0x000000ff04057290 */ /* 0x000fc8000fffe1ff */
[----:B------:R-:W-:-:S04]  /*1180*/  UIMAD UR5, UR7, UR5, UR16 ;  /* 0x00000005070572a4 */ /* 0x000fc8000f8e0210 */
[----:B------:R-:W-:Y:S02]  /*1190*/  UIADD3 UR4, UPT, UPT, -UR6, URZ, URZ ;  /* 0x000000ff06047290 */ /* 0x000fe4000fffe1ff */
[----:B------:R-:W-:Y:S02]  /*11a0*/  IMAD.U32 R84, RZ, RZ, UR5 ;  /* 0x00000005ff547e24 */ /* 0x000fe4000f8e00ff */
[----:B------:R-:W-:-:S06]  /*11b0*/  UIMAD UR4, UR8, UR4, UR20 ;  /* 0x00000004080472a4 */ /* 0x000fcc000f8e0214 */
[----:B------:R-:W-:Y:S01]  /*11c0*/  IMAD.U32 R83, RZ, RZ, UR4 ;  /* 0x00000004ff537e24 */ /* 0x000fe2000f8e00ff */
[----:B-1----:R-:W-:Y:S06]  /*11d0*/  BRA.U UP4, `(.L_x_18) ;  /* 0x0000000104447547 */ /* 0x002fec000b800000 */
[----:B------:R-:W-:Y:S02]  /*11e0*/  R2UR UR4, R83 ;  /* 0x00000000530472ca */ /* 0x000fe400000e0000 */
[----:B------:R-:W-:-:S11]  /*11f0*/  R2UR UR6, R84 ;  /* 0x00000000540672ca */ /* 0x000fd600000e0000 */
[----:B------:R-:W-:Y:S02]  /*1200*/  UISETP.NE.AND UP0, UPT, UR4, URZ, UPT ;  /* 0x000000ff0400728c */ /* 0x000fe4000bf05270 */
[----:B------:R-:W-:Y:S02]  /*1210*/  UISETP.NE.AND UP1, UPT, UR4, 0x1, UPT ;  /* 0x000000010400788c */ /* 0x000fe4000bf25270 */
[----:B------:R-:W-:Y:S02]  /*1220*/  UISETP.NE.AND UP2, UPT, UR6, URZ, UP0 ;  /* 0x000000ff0600728c */ /* 0x000fe40008745270 */
[----:B------:R-:W-:Y:S02]  /*1230*/  USEL UR4, URZ, 0x2, UP0 ;  /* 0x00000002ff047887 */ /* 0x000fe40008000000 */
[----:B------:R-:W-:Y:S02]  /*1240*/  USEL UR8, URZ, 0x1, UP2 ;  /* 0x00000001ff087887 */ /* 0x000fe40009000000 */
[----:B------:R-:W-:-:S02]  /*1250*/  UISETP.NE.AND UP2, UPT, UR6, URZ, UPT ;  /* 0x000000ff0600728c */ /* 0x000fc4000bf45270 */
[----:B------:R-:W-:Y:S02]  /*1260*/  USEL UR5, URZ, 0x4, UP1 ;  /* 0x00000004ff057887 */ /* 0x000fe40008800000 */
[----:B------:R-:W-:Y:S02]  /*1270*/  UISETP.NE.AND UP0, UPT, UR6, 0x1, UPT ;  /* 0x000000010600788c */ /* 0x000fe4000bf05270 */
[----:B------:R-:W-:Y:S02]  /*1280*/  USEL UR6, URZ, 0x8, UP1 ;  /* 0x00000008ff067887 */ /* 0x000fe40008800000 */
[----:B------:R-:W-:Y:S02]  /*1290*/  USEL UR7, UR5, 0x4, UP2 ;  /* 0x0000000405077887 */ /* 0x000fe40009000000 */
[----:B------:R-:W-:Y:S02]  /*12a0*/  USEL UR4, UR4, 0x2, UP0 ;  /* 0x0000000204047887 */ /* 0x000fe40008000000 */
[----:B------:R-:W-:-:S02]  /*12b0*/  USEL UR5, UR6, 0x8, UP0 ;  /* 0x0000000806057887 */ /* 0x000fc40008000000 */
[----:B------:R-:W-:-:S04]  /*12c0*/  UIADD3 UR4, UPT, UPT, UR4, UR7, UR8 ;  /* 0x0000000704047290 */ /* 0x000fc8000fffe008 */
[----:B------:R-:W-:-:S06]  /*12d0*/  UIADD3 UR4, UPT, UPT, UR4, UR5, URZ ;  /* 0x0000000504047290 */ /* 0x000fcc000fffe0ff */
[----:B------:R-:W-:-:S07]  /*12e0*/  IMAD.U32 R2, RZ, RZ, UR4 ;  /* 0x00000004ff027e24 */ /* 0x000fce000f8e00ff */
.L_x_18:
[----:B------:R-:W1:Y:S01]  /*12f0*/  S2UR UR36, SR_CTAID.Z ;  /* 0x00000000002479c3 */ /* 0x000e620000002700 */
[----:B------:R-:W-:Y:S01]  /*1300*/  UISETP.GE.AND UP0, UPT, UR21, 0x1, UPT ;  /* 0x000000011500788c */ /* 0x000fe2000bf06270 */
[----:B------:R-:W-:-:S08]  /*1310*/  UMOV UR33, 0x3 ;  /* 0x0000000300217882 */ /* 0x000fd00000000000 */
[----:B------:R-:W-:Y:S05]  /*1320*/  BRA.U !UP0, `(.L_x_19) ;  /* 0x0000000108d47547 */ /* 0x000fea000b800000 */
[----:B------:R-:W2:Y:S01]  /*1330*/  LDCU.128 UR12, c[0x0][0xb10] ;  /* 0x00016200ff0c77ac */ /* 0x000ea20008000c00 */
[----:B------:R-:W3:Y:S01]  /*1340*/  LDCU UR6, c[0x0][0x370] ;  /* 0x00006e00ff0677ac */ /* 0x000ee20008000800 */
[----:B------:R-:W4:Y:S01]  /*1350*/  LDCU UR5, c[0x0][0x374] ;  /* 0x00006e80ff0577ac */ /* 0x000f220008000800 */
[----:B------:R-:W1:Y:S01]  /*1360*/  LDCU UR28, c[0x0][0xb0c] ;  /* 0x00016180ff1c77ac */ /* 0x000e620008000800 */
[----:B------:R-:W1:Y:S01]  /*1370*/  LDCU UR4, c[0x0][0xb20] ;  /* 0x00016400ff0477ac */ /* 0x000e620008000800 */
[----:B------:R-:W1:Y:S01]  /*1380*/  LDCU.64 UR8, c[0x0][0xb28] ;  /* 0x00016500ff0877ac */ /* 0x000e620008000a00 */
[----:B--2---:R-:W-:Y:S02]  /*1390*/  UISETP.NE.AND UP0, UPT, UR14, 0x1, UPT ;  /* 0x000000010e00788c */ /* 0x004fe4000bf05270 */
[----:B----4-:R-:W-:Y:S02]  /*13a0*/  UIMAD.WIDE.U32 UR10, UR5, UR15, URZ ;  /* 0x0000000f050a72a5 */ /* 0x010fe4000f8e00ff */
[----:B---3--:R-:W-:-:S02]  /*13b0*/  UIMAD.WIDE.U32 UR22, UR6, UR12, URZ ;  /* 0x0000000c061672a5 */ /* 0x008fc4000f8e00ff */
[----:B-1----:R-:W-:Y:S02]  /*13c0*/  UISETP.NE.AND UP1, UPT, UR28, 0x1, UPT ;  /* 0x000000011c00788c */ /* 0x002fe4000bf25270 */
[----:B------:R-:W-:Y:S01]  /*13d0*/  UISETP.NE.AND UP2, UPT, UR21, 0x1, UPT ;  /* 0x000000011500788c */ /* 0x000fe2000bf45270 */
[----:B------:R-:W-:Y:S02]  /*13e0*/  UMOV UR10, UR11 ;  /* 0x0000000b000a7c82 */ /* 0x000fe40008000000 */
[----:B------:R-:W-:Y:S01]  /*13f0*/  UMOV UR22, UR23 ;  /* 0x0000001700167c82 */ /* 0x000fe20008000000 */
[----:B------:R-:W-:Y:S02]  /*1400*/  @UP0 USHF.R.U32.HI UR5, URZ, UR4, UR10 ;  /* 0x00000004ff050299 */ /* 0x000fe4000801160a */
[----:B------:R-:W-:Y:S02]  /*1410*/  UIMAD.WIDE.U32 UR24, UR20, UR15, URZ ;  /* 0x0000000f141872a5 */ /* 0x000fe4000f8e00ff */
[----:B------:R-:W-:-:S02]  /*1420*/  UIMAD.WIDE.U32 UR10, UR5, UR8, URZ ;  /* 0x00000008050a72a5 */ /* 0x000fc4000f8e00ff */
[----:B------:R-:W-:Y:S02]  /*1430*/  @UP1 USHF.R.U32.HI UR6, URZ, UR13, UR22 ;  /* 0x0000000dff061299 */ /* 0x000fe40008011616 */
[----:B------:R-:W-:Y:S02]  /*1440*/  UIMAD.WIDE.U32 UR18, UR16, UR12, URZ ;  /* 0x0000000c101272a5 */ /* 0x000fe4000f8e00ff */
[----:B------:R-:W-:Y:S01]  /*1450*/  UIMAD.WIDE.U32 UR22, UR6, UR8, URZ ;  /* 0x00000008061672a5 */ /* 0x000fe2000f8e00ff */
[----:B------:R-:W-:Y:S01]  /*1460*/  UMOV UR24, UR25 ;  /* 0x0000001900187c82 */ /* 0x000fe20008000000 */
[----:B------:R-:W-:Y:S01]  /*1470*/  UMOV UR10, UR11 ;  /* 0x0000000b000a7c82 */ /* 0x000fe20008000000 */
[----:B------:R-:W-:Y:S02]  /*1480*/  USHF.R.U32.HI UR24, URZ, UR4, UR24 ;  /* 0x00000004ff187299 */ /* 0x000fe40008011618 */
[----:B------:R-:W-:Y:S02]  /*1490*/  @UP2 USHF.R.U32.HI UR5, URZ, UR9, UR10 ;  /* 0x00000009ff052299 */ /* 0x000fe4000801160a */
[----:B------:R-:W-:Y:S01]  /*14a0*/  UMOV UR7, UR23 ;  /* 0x0000001700077c82 */ /* 0x000fe20008000000 */
[----:B------:R-:W-:Y:S01]  /*14b0*/  UMOV UR18, UR19 ;  /* 0x0000001300127c82 */ /* 0x000fe20008000000 */
[----:B------:R-:W-:-:S02]  /*14c0*/  @UP2 USHF.R.U32.HI UR6, URZ, UR9, UR7 ;  /* 0x00000009ff062299 */ /* 0x000fc40008011607 */
[----:B------:R-:W-:Y:S02]  /*14d0*/  USHF.R.U32.HI UR18, URZ, UR13, UR18 ;  /* 0x0000000dff127299 */ /* 0x000fe40008011612 */
[----:B------:R-:W-:Y:S02]  /*14e0*/  USEL UR4, UR20, UR24, !UP0 ;  /* 0x0000001814047287 */ /* 0x000fe4000c000000 */
[----:B------:R-:W-:Y:S02]  /*14f0*/  UIMAD UR7, UR5, UR21, URZ ;  /* 0x00000015050772a4 */ /* 0x000fe4000f8e02ff */
[----:B------:R-:W-:Y:S02]  /*1500*/  USEL UR5, UR16, UR18, !UP1 ;  /* 0x0000001210057287 */ /* 0x000fe4000c800000 */
[----:B------:R-:W-:Y:S02]  /*1510*/  UIMAD UR12, UR6, UR21, URZ ;  /* 0x00000015060c72a4 */ /* 0x000fe4000f8e02ff */
[----:B------:R-:W-:-:S02]  /*1520*/  UISETP.GE.AND UP0, UPT, UR4, UR7, UPT ;  /* 0x000000070400728c */ /* 0x000fc4000bf06270 */
[----:B------:R-:W-:Y:S02]  /*1530*/  UIMAD.WIDE.U32 UR10, UR4, UR8, URZ ;  /* 0x00000008040a72a5 */ /* 0x000fe4000f8e00ff */
[----:B------:R-:W-:Y:S02]  /*1540*/  UISETP.GE.OR UP0, UPT, UR5, UR12, UP0 ;  /* 0x0000000c0500728c */ /* 0x000fe40008706670 */
[----:B------:R-:W-:Y:S02]  /*1550*/  UIMAD.WIDE.U32 UR12, UR5, UR8, URZ ;  /* 0x00000008050c72a5 */ /* 0x000fe4000f8e00ff */
[----:B------:R-:W-:Y:S01]  /*1560*/  UIADD3 UR10, UPT, UPT, -UR4, URZ, URZ ;  /* 0x000000ff040a7290 */ /* 0x000fe2000fffe1ff */
[----:B------:R-:W-:Y:S01]  /*1570*/  UMOV UR8, UR11 ;  /* 0x0000000b00087c82 */ /* 0x000fe20008000000 */
[----:B------:R-:W-:Y:S02]  /*1580*/  UIADD3 UR11, UPT, UPT, -UR5, URZ, URZ ;  /* 0x000000ff050b7290 */ /* 0x000fe4000fffe1ff */
[----:B------:R-:W-:-:S03]  /*1590*/  USHF.R.U32.HI UR8, URZ, UR9, UR8 ;  /* 0x00000009ff087299 */ /* 0x000fc60008011608 */
[----:B------:R-:W-:Y:S01]  /*15a0*/  @!UP0 UMOV UR7, UR13 ;  /* 0x0000000d00078c82 */ /* 0x000fe20008000000 */
[----:B------:R-:W-:Y:S02]  /*15b0*/  UIMAD UR20, UR14, UR10, UR20 ;  /* 0x0000000a0e1472a4 */ /* 0x000fe4000f8e0214 */
[----:B------:R-:W-:Y:S02]  /*15c0*/  USEL UR8, UR4, UR8, !UP2 ;  /* 0x0000000804087287 */ /* 0x000fe4000d000000 */
[----:B------:R-:W-:Y:S02]  /*15d0*/  @!UP0 USHF.R.U32.HI UR7, URZ, UR9, UR7 ;  /* 0x00000009ff078299 */ /* 0x000fe40008011607 */
[----:B------:R-:W-:Y:S02]  /*15e0*/  UIADD3 UR9, UPT, UPT, -UR8, URZ, URZ ;  /* 0x000000ff08097290 */ /* 0x000fe4000fffe1ff */
[----:B------:R-:W-:Y:S02]  /*15f0*/  @!UP0 USEL UR7, UR5, UR7, !UP2 ;  /* 0x0000000705078287 */ /* 0x000fe4000d000000 */
[----:B------:R-:W-:-:S02]  /*1600*/  UIMAD UR9, UR21, UR9, UR4 ;  /* 0x00000009150972a4 */ /* 0x000fc4000f8e0204 */
[----:B------:R-:W-:Y:S02]  /*1610*/  @!UP0 UIADD3 UR8, UPT, UPT, UR8, -UR7, URZ ;  /* 0x8000000708088290 */ /* 0x000fe4000fffe0ff */
[----:B------:R-:W-:Y:S02]  /*1620*/  @!UP0 UIMAD UR6, UR9, UR6, UR7 ;  /* 0x00000006090682a4 */ /* 0x000fe4000f8e0207 */
[----:B------:R-:W-:Y:S02]  /*1630*/  @!UP0 UIMAD UR4, UR8, UR21, UR5 ;  /* 0x00000015080482a4 */ /* 0x000fe4000f8e0205 */
[----:B------:R-:W-:Y:S02]  /*1640*/  UIMAD UR16, UR28, UR11, UR16 ;  /* 0x0000000b1c1072a4 */ /* 0x000fe4000f8e0210 */
[----:B------:R-:W-:Y:S01]  /*1650*/  UIMAD UR20, UR4, UR14, UR20 ;  /* 0x0000000e041472a4 */ /* 0x000fe2000f8e0214 */
[----:B------:R-:W-:Y:S02]  /*1660*/  @!UP0 UMOV UR5, UR6 ;  /* 0x0000000600058c82 */ /* 0x000fe40008000000 */
[----:B------:R-:W-:-:S12]  /*1670*/  UIMAD UR16, UR5, UR28, UR16 ;  /* 0x0000001c051072a4 */ /* 0x000fd8000f8e0210 */
.L_x_19:
[----:B------:R-:W-:Y:S02]  /*1680*/  UISETP.NE.AND UP1, UPT, UR29, 0x1, UPT ;  /* 0x000000011d00788c */ /* 0x000fe4000bf25270 */
[----:B------:R-:W-:Y:S02]  /*1690*/  ULOP3.LUT UR27, UR27, 0xffff, URZ, 0xc0, !UPT ;  /* 0x0000ffff1b1b7892 */ /* 0x000fe4000f8ec0ff */
[----:B------:R-:W-:Y:S02]  /*16a0*/  ULOP3.LUT UR26, UR26, 0xffff, URZ, 0xc0, !UPT ;  /* 0x0000ffff1a1a7892 */ /* 0x000fe4000f8ec0ff */
[----:B------:R-:W-:Y:S02]  /*16b0*/  UISETP.NE.AND UP0, UPT, UR17, 0x2, UPT ;  /* 0x000000021100788c */ /* 0x000fe4000bf05270 */
[----:B------:R-:W-:Y:S02]  /*16c0*/  ULOP3.LUT UR31, UR31, 0x400, URZ, 0xc0, !UPT ;  /* 0x000004001f1f7892 */ /* 0x000fe4000f8ec0ff */
[----:B------:R-:W-:-:S02]  /*16d0*/  ULOP3.LUT UR30, UR30, 0x1000, URZ, 0xc0, !UPT ;  /* 0x000010001e1e7892 */ /* 0x000fc4000f8ec0ff */
[----:B------:R-:W-:Y:S02]  /*16e0*/  USHF.L.U32 UR27, UR34, UR27, URZ ;  /* 0x0000001b221b7299 */ /* 0x000fe400080006ff */
[----:B------:R-:W-:Y:S01]  /*16f0*/  USHF.L.U32 UR26, UR33, UR26, URZ ;  /* 0x0000001a211a7299 */ /* 0x000fe200080006ff */
[----:B------:R-:W-:Y:S11]  /*1700*/  BRA.U UP1, `(.L_x_20) ;  /* 0x0000000101447547 */ /* 0x000ff6000b800000 */
[----:B------:R-:W2:Y:S01]  /*1710*/  LDCU.128 UR8, c[0x0][0xb10] ;  /* 0x00016200ff0877ac */ /* 0x000ea20008000c00 */
[----:B------:R-:W3:Y:S01]  /*1720*/  LDCU UR12, c[0x0][0xb0c] ;  /* 0x00016180ff0c77ac */ /* 0x000ee20008000800 */
[----:B------:R-:W4:Y:S01]  /*1730*/  LDCU UR13, c[0x0][0xb20] ;  /* 0x00016400ff0d77ac */ /* 0x000f220008000800 */
[----:B--2---:R-:W-:Y:S02]  /*1740*/  UIMAD.WIDE.U32 UR6, UR16, UR8, URZ ;  /* 0x00000008100672a5 */ /* 0x004fe4000f8e00ff */
[----:B------:R-:W-:Y:S02]  /*1750*/  UIMAD.WIDE.U32 UR4, UR20, UR11, URZ ;  /* 0x0000000b140472a5 */ /* 0x000fe4000f8e00ff */
[----:B---3--:R-:W-:Y:S02]  /*1760*/  UISETP.NE.AND UP2, UPT, UR12, 0x1, UPT ;  /* 0x000000010c00788c */ /* 0x008fe4000bf45270 */
[----:B------:R-:W-:Y:S01]  /*1770*/  UISETP.NE.AND UP1, UPT, UR10, 0x1, UPT ;  /* 0x000000010a00788c */ /* 0x000fe2000bf25270 */
[----:B------:R-:W-:-:S02]  /*1780*/  UMOV UR6, UR7 ;  /* 0x0000000700067c82 */ /* 0x000fc40008000000 */
[----:B------:R-:W-:Y:S01]  /*1790*/  UMOV UR4, UR5 ;  /* 0x0000000500047c82 */ /* 0x000fe20008000000 */
[----:B------:R-:W-:Y:S02]  /*17a0*/  USHF.R.U32.HI UR6, URZ, UR9, UR6 ;  /* 0x00000009ff067299 */ /* 0x000fe40008011606 */
[----:B----4-:R-:W-:Y:S02]  /*17b0*/  USHF.R.U32.HI UR4, URZ, UR13, UR4 ;  /* 0x0000000dff047299 */ /* 0x010fe40008011604 */
[----:B------:R-:W-:Y:S02]  /*17c0*/  USEL UR5, UR16, UR6, !UP2 ;  /* 0x0000000610057287 */ /* 0x000fe4000d000000 */
[----:B------:R-:W-:-:S04]  /*17d0*/  USEL UR4, UR20, UR4, !UP1 ;  /* 0x0000000414047287 */ /* 0x000fc8000c800000 */
[----:B------:R-:W-:Y:S02]  /*17e0*/  UIADD3 UR6, UPT, UPT, UR5, -UR4, URZ ;  /* 0x8000000405067290 */ /* 0x000fe4000fffe0ff */
[----:B------:R-:W-:Y:S02]  /*17f0*/  UIADD3 UR4, UPT, UPT, -UR5, UR4, URZ ;  /* 0x0000000405047290 */ /* 0x000fe4000fffe1ff */
[----:B------:R-:W-:Y:S02]  /*1800*/  UIMAD UR20, UR6, UR10, UR20 ;  /* 0x0000000a061472a4 */ /* 0x000fe4000f8e0214 */
[----:B------:R-:W-:-:S12]  /*1810*/  UIMAD UR16, UR4, UR12, UR16 ;  /* 0x0000000c041072a4 */ /* 0x000fd8000f8e0210 */
.L_x_20:
[----:B------:R-:W-:Y:S05]  /*1820*/  BRA.U !UP5, `(.L_x_21) ;  /* 0x000000010d0c7547 */ /* 0x000fea000b800000 */
[----:B------:R-:W-:Y:S01]  /*1830*/  UCGABAR_WAIT ;  /* 0x0000000000007dc7 */ /* 0x000fe20008000000 */
[----:B------:R-:W-:Y:S01]  /*1840*/  CCTL.IVALL ;  /* 0x00000000ff00798f */ /* 0x000fe20002000000 */
[----:B------:R-:W-:Y:S05]  /*1850*/  BRA `(.L_x_22) ;  /* 0x0000000000047947 */ /* 0x000fea0003800000 */
.L_x_21:
[----:B------:R-:W-:Y:S06]  /*1860*/  BAR.SYNC.DEFER_BLOCKING 0x0 ;  /* 0x0000000000007b1d */ /* 0x000fec0000010000 */
.L_x_22:
[----:B------:R-:W-:Y:S05]  /*1870*/  BRA.U UP0, `(.L_x_23) ;  /* 0x0000001500907547 */ /* 0x000fea000b800000 */
[----:B------:R-:W2:Y:S01]  /*1880*/  LDCU UR7, c[0x0][0x38c] ;  /* 0x00007180ff0777ac */ /* 0x000ea20008000800 */
[----:B------:R-:W3:Y:S01]  /*1890*/  S2UR UR8, SR_CgaCtaId ;  /* 0x00000000000879c3 */ /* 0x000ee20000008800 */
[----:B------:R-:W-:Y:S01]  /*18a0*/  PLOP3.LUT P1, PT, PT, PT, UP3, 0x80, 0x8 ;  /* 0x000000000008781c */ /* 0x000fe20003f2f038 */
[----:B------:R-:W-:Y:S01]  /*18b0*/  IMAD.MOV.U32 R12, RZ, RZ, 0x1 ;  /* 0x00000001ff0c7424 */ /* 0x000fe200078e00ff */
[----:B------:R-:W-:Y:S01]  /*18c0*/  UISETP.NE.AND UP0, UPT, UR17, URZ, UPT ;  /* 0x000000ff1100728c */ /* 0x000fe2000bf05270 */
[----:B------:R-:W-:Y:S01]  /*18d0*/  ISETP.EQ.OR P2, PT, R0, RZ, P3 ;  /* 0x000000ff0000720c */ /* 0x000fe20001f42670 */
[----:B------:R-:W-:Y:S01]  /*18e0*/  UMOV UR21, 0x400 ;  /* 0x0000040000157882 */ /* 0x000fe20000000000 */
[----:B------:R-:W-:Y:S01]  /*18f0*/  USHF.L.U32 UR5, UR32, 0x5, URZ ;  /* 0x0000000520057899 */ /* 0x000fe200080006ff */
[----:B------:R-:W-:Y:S01]  /*1900*/  PLOP3.LUT P1, PT, P1, PT, PT, 0x8, 0x80 ;  /* 0x000000000080781c */ /* 0x000fe20000f2e170 */
[----:B------:R-:W-:Y:S01]  /*1910*/  USEL UR25, UR48, 0x2, UP0 ;  /* 0x0000000230197887 */ /* 0x000fe20008000000 */
[----:B------:R-:W-:Y:S01]  /*1920*/  CS2R R10, SRZ ;  /* 0x00000000000a7805 */ /* 0x000fe2000001ff00 */
[----:B------:R-:W-:Y:S01]  /*1930*/  IMAD.MOV.U32 R9, RZ, RZ, RZ ;  /* 0x000000ffff097224 */ /* 0x000fe200078e00ff */
[----:B------:R-:W4:Y:S01]  /*1940*/  LDCU UR43, c[0x0][0x370] ;  /* 0x00006e00ff2b77ac */ /* 0x000f220008000800 */
[----:B------:R-:W-:Y:S01]  /*1950*/  IMAD.MOV.U32 R8, RZ, RZ, 0x1 ;  /* 0x00000001ff087424 */ /* 0x000fe200078e00ff */
[----:B------:R-:W1:Y:S01]  /*1960*/  LDCU.64 UR28, c[0x0][0x348] ;  /* 0x00006900ff1c77ac */ /* 0x000e620008000a00 */
[----:B--2---:R-:W-:-:S02]  /*1970*/  UIADD3 UR6, UPT, UPT, UR7, 0x1f, URZ ;  /* 0x0000001f07067890 */ /* 0x004fc4000fffe0ff */
[----:B------:R-:W-:Y:S02]  /*1980*/  UIADD3 UR49, UPT, UPT, UR7, 0x3e, URZ ;  /* 0x0000003e07317890 */ /* 0x000fe4000fffe0ff */
[----:B------:R-:W-:Y:S02]  /*1990*/  USHF.R.S32.HI UR4, URZ, 0x1f, UR6 ;  /* 0x0000001fff047899 */ /* 0x000fe40008011406 */
[----:B---3--:R-:W-:Y:S02]  /*19a0*/  ULEA UR21, UR8, UR21, 0x18 ;  /* 0x0000001508157291 */ /* 0x008fe4000f8ec0ff */
[----:B------:R-:W-:Y:S02]  /*19b0*/  ULEA.HI UR4, UR4, UR6, URZ, 0x5 ;  /* 0x0000000604047291 */ /* 0x000fe4000f8f28ff */
[----:B------:R-:W-:Y:S02]  /*19c0*/  UIADD3 UR6, UPT, UPT, UR7, -0x1, URZ ;  /* 0xffffffff07067890 */ /* 0x000fe4000fffe0ff */
[----:B------:R-:W-:-:S02]  /*19d0*/  USHF.R.S32.HI UR45, URZ, 0x5, UR4 ;  /* 0x00000005ff2d7899 */ /* 0x000fc40008011404 */
[----:B------:R-:W-:Y:S02]  /*19e0*/  UISETP.GE.U32.AND UP1, UPT, UR6, -0x3f, UPT ;  /* 0xffffffc10600788c */ /* 0x000fe4000bf26070 */
[----:B------:R-:W-:Y:S02]  /*19f0*/  UISETP.LT.U32.AND UP0, UPT, UR45, 0x9, UPT ;  /* 0x000000092d00788c */ /* 0x000fe4000bf01070 */
[----:B------:R-:W-:Y:S02]  /*1a00*/  ULEA UR38, UR31, UR21, 0x1 ;  /* 0x000000151f267291 */ /* 0x000fe4000f8e08ff */
[----:B------:R-:W-:Y:S02]  /*1a10*/  USEL UR44, UR45, 0x9, UP0 ;  /* 0x000000092d2c7887 */ /* 0x000fe40008000000 */
[----:B------:R-:W-:Y:S02]  /*1a20*/  ULEA UR37, UR30, UR21, 0x1 ;  /* 0x000000151e257291 */ /* 0x000fe4000f8e08ff */
[----:B------:R-:W-:-:S02]  /*1a30*/  UIADD3 UR24, UPT, UPT, UR44, -0x1, URZ ;  /* 0xffffffff2c187890 */ /* 0x000fc4000fffe0ff */
[----:B------:R-:W-:Y:S01]  /*1a40*/  @UP1 UIADD3 UR24, UPT, UPT, UR44, URZ, URZ ;  /* 0x000000ff2c181290 */ /* 0x000fe2000fffe0ff */
[----:B------:R-:W2:Y:S01]  /*1a50*/  LDCU UR41, c[0x0][0x374] ;  /* 0x00006e80ff2977ac */ /* 0x000ea20008000800 */
[----:B------:R-:W-:Y:S02]  /*1a60*/  ULOP3.LUT UR47, UR5, 0x20, URZ, 0xe2, !UPT ;  /* 0x00000020052f7892 */ /* 0x000fe4000f8ee2ff */
[----:B------:R-:W-:Y:S02]  /*1a70*/  UIADD3 UR38, UPT, UPT, UR38, 0x8800, URZ ;  /* 0x0000880026267890 */ /* 0x000fe4000fffe0ff */
[----:B------:R-:W-:Y:S02]  /*1a80*/  UIADD3 UR37, UPT, UPT, UR37, 0x11800, URZ ;  /* 0x0001180025257890 */ /* 0x000fe4000fffe0ff */
[----:B------:R-:W-:Y:S02]  /*1a90*/  UIADD3 UR46, UPT, UPT, UR45, -UR44, URZ ;  /* 0x8000002c2d2e7290 */ /* 0x000fe4000fffe0ff */
[----:B------:R-:W-:Y:S01]  /*1aa0*/  UIADD3 UR24, UPT, UPT, UR24, 0x1, URZ ;  /* 0x0000000118187890 */ /* 0x000fe2000fffe0ff */
[----:B-1--4-:R-:W-:-:S11]  /*1ab0*/  UMOV UR7, URZ ;  /* 0x000000ff00077c82 */ /* 0x012fd60008000000 */
.L_x_43:
[----:B-1----:R-:W1:Y:S02]  /*1ac0*/  S2UR UR4, SR_CgaCtaId ;  /* 0x00000000000479c3 */ /* 0x002e640000008800 */
[----:B-1----:R-:W-:-:S09]  /*1ad0*/  UISETP.NE.AND UP0, UPT, UR4, URZ, UPT ;  /* 0x000000ff0400728c */ /* 0x002fd2000bf05270 */
[----:B------:R-:W-:Y:S05]  /*1ae0*/  BRA.U UP0, `(.L_x_24) ;  /* 0x0000000100287547 */ /* 0x000fea000b800000 */
[----:B------:R-:W-:Y:S02]  /*1af0*/  LEA R0, R9, UR21, 0x3 ;  /* 0x0000001509007c11 */ /* 0x000fe4000f8e18ff */
[----:B------:R-:W-:-:S04]  /*1b00*/  SHF.L.U32 R3, R8, 0x1f, RZ ;  /* 0x0000001f08037819 */ /* 0x000fc800000006ff */
[----:B------:R-:W1:Y:S02]  /*1b10*/  SYNCS.PHASECHK.TRANS64.TRYWAIT P0, [R0+URZ+0x150], R3 ;  /* 0x00015003000075a7 */ /* 0x000e6400080011ff */
[----:B-1----:R-:W-:Y:S05]  /*1b20*/  @!P0 BRA `(.L_x_25) ;  /* 0x0000007c00cc8947 */ /* 0x002fea0003800000 */
.L_x_144:
[----:B------:R3:W-:Y:S01]  /*1b30*/  SYNCS.ARRIVE.TRANS64.A1T0 RZ, [R0+URZ+0x140], RZ ;  /* 0x000140ff00ff79a7 */ /* 0x0007e200081000ff */
[----:B------:R-:W-:-:S05]  /*1b40*/  VIADD R9, R9, 0x1 ;  /* 0x0000000109097836 */ /* 0x000fca0000000000 */
[----:B------:R-:W-:-:S04]  /*1b50*/  ISETP.NE.AND P0, PT, R9, 0x2, PT ;  /* 0x000000020900780c */ /* 0x000fc80003f05270 */
[----:B-1----:R-:W-:Y:S02]  /*1b60*/  SEL R3, RZ, 0x1, P0 ;  /* 0x00000001ff037807 */ /* 0x002fe40000000000 */
[----:B------:R-:W-:Y:S02]  /*1b70*/  SEL R9, R9, RZ, P0 ;  /* 0x000000ff09097207 */ /* 0x000fe40000000000 */
[----:B------:R-:W-:-:S07]  /*1b80*/  LOP3.LUT R8, R8, R3, RZ, 0x3c, !PT ;  /* 0x0000000308087212 */ /* 0x000fce00078e3cff */
.L_x_24:
[----:B------:R-:W-:Y:S01]  /*1b90*/  ULEA UR4, UR7, UR21, 0x3 ;  /* 0x0000001507047291 */ /* 0x000fe2000f8e18ff */
[----:B---3--:R-:W-:Y:S01]  /*1ba0*/  SHF.L.U32 R0, R12, 0x1f, RZ ;  /* 0x0000001f0c007819 */ /* 0x008fe200000006ff */
[----:B------:R-:W-:Y:S02]  /*1bb0*/  UISETP.GE.U32.AND UP0, UPT, UR49, 0x3f, UPT ;  /* 0x0000003f3100788c */ /* 0x000fe4000bf06070 */
[----:B------:R-:W-:Y:S02]  /*1bc0*/  ULEA UR11, UR20, UR50, 0x1 ;  /* 0x00000032140b7291 */ /* 0x000fe4000f8e08ff */
[----:B------:R-:W-:Y:S02]  /*1bd0*/  ULEA UR35, UR16, UR47, 0x6 ;  /* 0x0000002f10237291 */ /* 0x000fe4000f8e30ff */
[----:B------:R-:W-:Y:S01]  /*1be0*/  USHF.L.U32 UR11, UR11, 0x7, URZ ;  /* 0x000000070b0b7899 */ /* 0x000fe200080006ff */
[----:B------:R1:W3:Y:S01]  /*1bf0*/  SYNCS.PHASECHK.TRANS64.TRYWAIT P0, [UR4+0x48], R0 ;  /* 0x00004800ff0075a7 */ /* 0x0002e20008001104 */
[----:B------:R-:W-:Y:S01]  /*1c00*/  UMOV UR6, URZ ;  /* 0x000000ff00067c82 */ /* 0x000fe20008000000 */
[----:B------:R-:W-:Y:S09]  /*1c10*/  BRA.U !UP0, `(.L_x_26) ;  /* 0x0000000108c87547 */ /* 0x000ff2000b800000 */
[----:B------:R-:W-:Y:S01]  /*1c20*/  UMOV UR13, URZ ;  /* 0x000000ff000d7c82 */ /* 0x000fe20008000000 */
[----:B------:R-:W-:-:S05]  /*1c30*/  UMOV UR4, UR7 ;  /* 0x0000000700047c82 */ /* 0x000fca0008000000 */
.L_x_32:
[----:B------:R-:W-:Y:S01]  /*1c40*/  ULEA UR33, UR4, UR21, 0x3 ;  /* 0x0000001504217291 */ /* 0x000fe2000f8e18ff */
[----:B---3--:R-:W-:Y:S01]  /*1c50*/  @!P3 MOV R2, 0x5000 ;  /* 0x000050000002b802 */ /* 0x008fe20000000f00 */
[----:B-1-3--:R-:W-:Y:S10]  /*1c60*/  @P0 BRA `(.L_x_27) ;  /* 0x00000000000c0947 */ /* 0x00aff40003800000 */
[----:B------:R-:W-:-:S04]  /*1c70*/  SHF.L.U32 R3, R12, 0x1f, RZ ;  /* 0x0000001f0c037819 */ /* 0x000fc800000006ff */
[----:B------:R-:W3:Y:S02]  /*1c80*/  SYNCS.PHASECHK.TRANS64.TRYWAIT P0, [UR33+0x48], R3 ;  /* 0x00004803ff0075a7 */ /* 0x000ee40008001121 */
[----:B---3--:R-:W-:Y:S05]  /*1c90*/  @!P0 BRA `(.L_x_28) ;  /* 0x0000007c00848947 */ /* 0x008fea0003800000 */
.L_x_27:
[----:B------:R3:W-:Y:S01]  /*1ca0*/  @!P3 SYNCS.ARRIVE.TRANS64 RZ, [UR33], R2 ;  /* 0x00000002ffffb9a7 */ /* 0x0007e20008000021 */
[----:B------:R-:W-:-:S04]  /*1cb0*/  ULOP3.LUT UR5, UR25, 0x2, URZ, 0xfc, !UPT ;  /* 0x0000000219057892 */ /* 0x000fc8000f8efcff */
[----:B------:R-:W-:-:S09]  /*1cc0*/  UISETP.NE.AND UP0, UPT, UR5, 0x2, UPT ;  /* 0x000000020500788c */ /* 0x000fd2000bf05270 */
[----:B------:R-:W-:Y:S05]  /*1cd0*/  BRA.U UP0, `(.L_x_29) ;  /* 0x0000000100047547 */ /* 0x000fea000b800000 */
[----:B--2---:R-:W-:Y:S05]  /*1ce0*/  BPT.TRAP 0x1 ;  /* 0x000000040000795c */ /* 0x004fea0000300000 */
.L_x_29:
[----:B------:R-:W-:Y:S04]  /*1cf0*/  BSSY.RECONVERGENT B0, `(.L_x_30) ;  /* 0x0000003000007945 */ /* 0x000fe80003800200 */
[----:B------:R-:W-:Y:S05]  /*1d00*/  @P2 BRA `(.L_x_31) ;  /* 0x0000000000042947 */ /* 0x000fea0003800000 */
[----:B--2---:R-:W-:Y:S05]  /*1d10*/  BPT.TRAP 0x1 ;  /* 0x000000040000795c */ /* 0x004fea0000300000 */
.L_x_31:
[----:B--2---:R-:W-:Y:S05]  /*1d20*/  BSYNC.RECONVERGENT B0 ;  /* 0x0000000000007941 */ /* 0x004fea0003800200 */
.L_x_30:
[----:B------:R-:W-:Y:S02]  /*1d30*/  UIADD3 UR5, UPT, UPT, UR4, 0x1, URZ ;  /* 0x0000000104057890 */ /* 0x000fe4000fffe0ff */
[----:B------:R-:W-:Y:S02]  /*1d40*/  USHF.L.U32 UR34, UR13, 0x5, URZ ;  /* 0x000000050d227899 */ /* 0x000fe400080006ff */
[----:B------:R-:W-:Y:S02]  /*1d50*/  UISETP.NE.AND UP0, UPT, UR5, 0x9, UPT ;  /* 0x000000090500788c */ /* 0x000fe4000bf05270 */
[----:B------:R-:W-:Y:S02]  /*1d60*/  UIADD3 UR13, UPT, UPT, UR13, 0x1, URZ ;  /* 0x000000010d0d7890 */ /* 0x000fe4000fffe0ff */
[----:B------:R-:W-:Y:S02]  /*1d70*/  USEL UR6, URZ, 0x1, UP0 ;  /* 0x00000001ff067887 */ /* 0x000fe40008000000 */
[----:B------:R-:W-:-:S02]  /*1d80*/  USEL UR7, UR5, URZ, UP0 ;  /* 0x000000ff05077287 */ /* 0x000fc40008000000 */
[----:B------:R-:W-:Y:S02]  /*1d90*/  UIADD3 UR14, UP1, UPT, UR28, 0x80, URZ ;  /* 0x000000801c0e7890 */ /* 0x000fe4000ff3e0ff */
[----:B------:R-:W-:Y:S01]  /*1da0*/  ULEA UR5, UR7, UR21, 0x3 ;  /* 0x0000001507057291 */ /* 0x000fe2000f8e18ff */
[----:B------:R-:W-:Y:S01]  /*1db0*/  LOP3.LUT R12, R12, UR6, RZ, 0x3c, !PT ;  /* 0x000000060c0c7c12 */ /* 0x000fe2000f8e3cff */
[----:B------:R-:W-:Y:S02]  /*1dc0*/  ULEA UR6, UR4, UR31, 0xb ;  /* 0x0000001f04067291 */ /* 0x000fe4000f8e58ff */
[----:B------:R-:W-:Y:S01]  /*1dd0*/  UIADD3.X UR15, UPT, UPT, URZ, UR29, URZ, UP1, !UPT ;  /* 0x0000001dff0f7290 */ /* 0x000fe20008ffe4ff */
[----:B-1----:R-:W-:Y:S01]  /*1de0*/  SHF.L.U32 R0, R12, 0x1f, RZ ;  /* 0x0000001f0c007819 */ /* 0x002fe200000006ff */
[----:B------:R-:W-:Y:S02]  /*1df0*/  ULEA UR6, UR6, UR21, 0x1 ;  /* 0x0000001506067291 */ /* 0x000fe4000f8e08ff */
[----:B------:R-:W-:Y:S01]  /*1e00*/  UPRMT UR16, URZ, 0x5410, UR27 ;  /* 0x00005410ff107896 */ /* 0x000fe2000800001b */
[----:B------:R4:W1:Y:S01]  /*1e10*/  SYNCS.PHASECHK.TRANS64.TRYWAIT P0, [UR5+0x48], R0 ;  /* 0x00004800ff0075a7 */ /* 0x0008620008001105 */
[----:B------:R-:W-:-:S02]  /*1e20*/  ULEA UR5, UR4, UR30, 0xd ;  /* 0x0000001e04057291 */ /* 0x000fc4000f8e68ff */
[----:B------:R-:W-:Y:S02]  /*1e30*/  UIADD3 UR4, UP0, UPT, UR28, 0x180, URZ ;  /* 0x000001801c047890 */ /* 0x000fe4000ff1e0ff */
[----:B------:R-:W-:Y:S02]  /*1e40*/  ULEA UR5, UR5, UR21, 0x1 ;  /* 0x0000001505057291 */ /* 0x000fe4000f8e08ff */
[----:B------:R-:W-:Y:S02]  /*1e50*/  UIADD3 UR32, UPT, UPT, UR6, 0x8800, URZ ;  /* 0x0000880006207890 */ /* 0x000fe4000fffe0ff */
[----:B------:R-:W-:Y:S02]  /*1e60*/  UIADD3 UR8, UPT, UPT, UR5, 0x11800, URZ ;  /* 0x0001180005087890 */ /* 0x000fe4000fffe0ff */
[----:B------:R-:W-:Y:S02]  /*1e70*/  UIADD3.X UR5, UPT, UPT, URZ, UR29, URZ, UP0, !UPT ;  /* 0x0000001dff057290 */ /* 0x000fe400087fe4ff */
[----:B------:R-:W-:-:S02]  /*1e80*/  UISETP.NE.AND UP0, UPT, UR13, UR24, UPT ;  /* 0x000000180d00728c */ /* 0x000fc4000bf05270 */
[----:B------:R-:W-:Y:S01]  /*1e90*/  UPRMT UR6, URZ, 0x5410, UR26 ;  /* 0x00005410ff067896 */ /* 0x000fe2000800001a */
[----:B------:R-:W-:Y:S01]  /*1ea0*/  UMOV UR18, 0x0 ;  /* 0x0000000000127882 */ /* 0x000fe20000000000 */
[----:B------:R-:W-:Y:S01]  /*1eb0*/  UMOV UR19, 0x10000000 ;  /* 0x1000000000137882 */ /* 0x000fe20000000000 */
[----:B------:R-:W-:Y:S01]  /*1ec0*/  UMOV UR12, UR36 ;  /* 0x00000024000c7c82 */ /* 0x000fe20008000000 */
[----:B------:R-:W-:Y:S01]  /*1ed0*/  UMOV UR9, UR33 ;  /* 0x0000002100097c82 */ /* 0x000fe20008000000 */
[----:B------:R-:W-:Y:S01]  /*1ee0*/  UMOV UR10, UR34 ;  /* 0x00000022000a7c82 */ /* 0x000fe20008000000 */
[----:B------:R-:W-:Y:S03]  /*1ef0*/  UTMALDG.3D.MULTICAST [UR32], [UR14], UR16, desc[UR18] ;  /* 0x000012200e0073b4 */ /* 0x000fe60008011810 */
[----:B------:R2:W-:Y:S02]  /*1f00*/  UTMALDG.3D.MULTICAST [UR8], [UR4], UR6, desc[UR18] ;  /* 0x00001208040073b4 */ /* 0x0005e40008011806 */
[----:B--2---:R-:W-:Y:S01]  /*1f10*/  UMOV UR6, UR24 ;  /* 0x0000001800067c82 */ /* 0x004fe20008000000 */
[----:B------:R-:W-:Y:S01]  /*1f20*/  UMOV UR4, UR7 ;  /* 0x0000000700047c82 */ /* 0x000fe20008000000 */
[----:B----4-:R-:W-:Y:S05]  /*1f30*/  BRA.U UP0, `(.L_x_32) ;  /* 0xfffffffd00407547 */ /* 0x010fea000b83ffff */
.L_x_26:
[----:B------:R-:W-:Y:S01]  /*1f40*/  ULEA UR4, UR7, UR21, 0x3 ;  /* 0x0000001507047291 */ /* 0x000fe2000f8e18ff */
[----:B-1----:R-:W-:Y:S01]  /*1f50*/  SHF.L.U32 R0, R12, 0x1f, RZ ;  /* 0x0000001f0c007819 */ /* 0x002fe200000006ff */
[----:B------:R-:W-:Y:S01]  /*1f60*/  @!P1 SYNCS.ARRIVE.TRANS64.A1T0 RZ, [UR21+0xd8], RZ ;  /* 0x0000d8ffffff99a7 */ /* 0x000fe20008100015 */
[----:B------:R-:W-:-:S06]  /*1f70*/  UISETP.GT.AND UP0, UPT, UR45, UR44, UPT ;  /* 0x0000002c2d00728c */ /* 0x000fcc000bf04270 */
[----:B---3--:R1:W3:Y:S03]  /*1f80*/  SYNCS.PHASECHK.TRANS64.TRYWAIT P0, [UR4+0x48], R0 ;  /* 0x00004800ff0075a7 */ /* 0x0082e60008001104 */
[----:B------:R-:W-:Y:S05]  /*1f90*/  BRA.U !UP0, `(.L_x_33) ;  /* 0x0000000108bc7547 */ /* 0x000fea000b800000 */
[----:B------:R-:W-:Y:S01]  /*1fa0*/  UIADD3 UR13, UPT, UPT, UR46, UR6, URZ ;  /* 0x000000062e0d7290 */ /* 0x000fe2000fffe0ff */
[----:B------:R-:W-:-:S11]  /*1fb0*/  UMOV UR4, UR7 ;  /* 0x0000000700047c82 */ /* 0x000fd60008000000 */
.L_x_39:
[----:B------:R-:W-:Y:S01]  /*1fc0*/  ULEA UR17, UR4, UR21, 0x3 ;  /* 0x0000001504117291 */ /* 0x000fe2000f8e18ff */
[----:B---3--:R-:W-:Y:S01]  /*1fd0*/  @!P3 MOV R2, 0x5000 ;  /* 0x000050000002b802 */ /* 0x008fe20000000f00 */
[----:B-1-3--:R-:W-:Y:S10]  /*1fe0*/  @P0 BRA `(.L_x_34) ;  /* 0x00000000000c0947 */ /* 0x00aff40003800000 */
[----:B------:R-:W-:-:S04]  /*1ff0*/  SHF.L.U32 R3, R12, 0x1f, RZ ;  /* 0x0000001f0c037819 */ /* 0x000fc800000006ff */
[----:B------:R-:W3:Y:S02]  /*2000*/  SYNCS.PHASECHK.TRANS64.TRYWAIT P0, [UR17+0x48], R3 ;  /* 0x00004803ff0075a7 */ /* 0x000ee40008001111 */
[----:B---3--:R-:W-:Y:S05]  /*2010*/  @!P0 BRA `(.L_x_35) ;  /* 0x0000007800bc8947 */ /* 0x008fea0003800000 */
.L_x_34:
[----:B------:R3:W-:Y:S01]  /*2020*/  @!P3 SYNCS.ARRIVE.TRANS64 RZ, [UR17], R2 ;  /* 0x00000002ffffb9a7 */ /* 0x0007e20008000011 */
[----:B------:R-:W-:-:S04]  /*2030*/  ULOP3.LUT UR5, UR25, 0x2, URZ, 0xfc, !UPT ;  /* 0x0000000219057892 */ /* 0x000fc8000f8efcff */
[----:B------:R-:W-:-:S09]  /*2040*/  UISETP.NE.AND UP0, UPT, UR5, 0x2, UPT ;  /* 0x000000020500788c */ /* 0x000fd2000bf05270 */
[----:B------:R-:W-:Y:S05]  /*2050*/  BRA.U UP0, `(.L_x_36) ;  /* 0x0000000100047547 */ /* 0x000fea000b800000 */
[----:B--2---:R-:W-:Y:S05]  /*2060*/  BPT.TRAP 0x1 ;  /* 0x000000040000795c */ /* 0x004fea0000300000 */
.L_x_36:
[----:B------:R-:W-:Y:S04]  /*2070*/  BSSY.RECONVERGENT B0, `(.L_x_37) ;  /* 0x0000003000007945 */ /* 0x000fe80003800200 */
[----:B------:R-:W-:Y:S05]  /*2080*/  @P2 BRA `(.L_x_38) ;  /* 0x0000000000042947 */ /* 0x000fea0003800000 */
[----:B--2---:R-:W-:Y:S05]  /*2090*/  BPT.TRAP 0x1 ;  /* 0x000000040000795c */ /* 0x004fea0000300000 */
.L_x_38:
[----:B--2---:R-:W-:Y:S05]  /*20a0*/  BSYNC.RECONVERGENT B0 ;  /* 0x0000000000007941 */ /* 0x004fea0003800200 */
.L_x_37:
[----:B------:R-:W-:Y:S02]  /*20b0*/  UIADD3 UR5, UPT, UPT, UR4, 0x1, URZ ;  /* 0x0000000104057890 */ /* 0x000fe4000fffe0ff */
[----:B------:R-:W-:Y:S02]  /*20c0*/  UIADD3 UR14, UP1, UPT, UR28, 0x80, URZ ;  /* 0x000000801c0e7890 */ /* 0x000fe4000ff3e0ff */
[----:B------:R-:W-:Y:S02]  /*20d0*/  UISETP.NE.AND UP0, UPT, UR5, 0x9, UPT ;  /* 0x000000090500788c */ /* 0x000fe4000bf05270 */
[----:B------:R-:W-:Y:S02]  /*20e0*/  ULEA UR16, UR4, UR38, 0xc ;  /* 0x0000002604107291 */ /* 0x000fe4000f8e60ff */
[----:B------:R-:W-:Y:S02]  /*20f0*/  USEL UR8, URZ, 0x1, UP0 ;  /* 0x00000001ff087887 */ /* 0x000fe40008000000 */
[----:B------:R-:W-:-:S02]  /*2100*/  USEL UR7, UR5, URZ, UP0 ;  /* 0x000000ff05077287 */ /* 0x000fc40008000000 */
[----:B------:R-:W-:Y:S02]  /*2110*/  UIADD3 UR22, UP0, UPT, UR28, 0x180, URZ ;  /* 0x000001801c167890 */ /* 0x000fe4000ff1e0ff */
[----:B------:R-:W-:Y:S01]  /*2120*/  ULEA UR5, UR7, UR21, 0x3 ;  /* 0x0000001507057291 */ /* 0x000fe2000f8e18ff */
[----:B------:R-:W-:Y:S01]  /*2130*/  LOP3.LUT R12, R12, UR8, RZ, 0x3c, !PT ;  /* 0x000000080c0c7c12 */ /* 0x000fe2000f8e3cff */
[----:B------:R-:W-:Y:S02]  /*2140*/  ULEA UR8, UR4, UR37, 0xe ;  /* 0x0000002504087291 */ /* 0x000fe4000f8e70ff */
[----:B------:R-:W-:Y:S01]  /*2150*/  USHF.L.U32 UR18, UR6, 0x5, URZ ;  /* 0x0000000506127899 */ /* 0x000fe200080006ff */
[----:B-1----:R-:W-:Y:S01]  /*2160*/  SHF.L.U32 R0, R12, 0x1f, RZ ;  /* 0x0000001f0c007819 */ /* 0x002fe200000006ff */
[----:B------:R-:W-:Y:S02]  /*2170*/  UPRMT UR4, URZ, 0x5410, UR27 ;  /* 0x00005410ff047896 */ /* 0x000fe4000800001b */
[----:B------:R-:W-:Y:S01]  /*2180*/  UIADD3.X UR15, UPT, UPT, URZ, UR29, URZ, UP1, !UPT ;  /* 0x0000001dff0f7290 */ /* 0x000fe20008ffe4ff */
[----:B------:R4:W1:Y:S01]  /*2190*/  SYNCS.PHASECHK.TRANS64.TRYWAIT P0, [UR5+0x48], R0 ;  /* 0x00004800ff0075a7 */ /* 0x0008620008001105 */
[----:B------:R-:W-:-:S02]  /*21a0*/  UPRMT UR5, URZ, 0x5410, UR26 ;  /* 0x00005410ff057896 */ /* 0x000fc4000800001a */
[----:B------:R-:W-:Y:S01]  /*21b0*/  UIADD3.X UR23, UPT, UPT, URZ, UR29, URZ, UP0, !UPT ;  /* 0x0000001dff177290 */ /* 0x000fe200087fe4ff */
[----:B------:R-:W-:Y:S01]  /*21c0*/  UMOV UR32, 0x0 ;  /* 0x0000000000207882 */ /* 0x000fe20000000000 */
[----:B------:R-:W-:Y:S01]  /*21d0*/  UMOV UR33, 0x10000000 ;  /* 0x1000000000217882 */ /* 0x000fe20000000000 */
[----:B------:R-:W-:Y:S01]  /*21e0*/  UMOV UR19, UR35 ;  /* 0x0000002300137c82 */ /* 0x000fe20008000000 */
[----:B------:R-:W-:Y:S01]  /*21f0*/  UMOV UR20, UR36 ;  /* 0x0000002400147c82 */ /* 0x000fe20008000000 */
[----:B------:R-:W-:Y:S01]  /*2200*/  UMOV UR12, UR36 ;  /* 0x00000024000c7c82 */ /* 0x000fe20008000000 */
[----:B------:R-:W-:Y:S01]  /*2210*/  UMOV UR9, UR17 ;  /* 0x0000001100097c82 */ /* 0x000fe20008000000 */
[----:B------:R-:W-:Y:S01]  /*2220*/  UMOV UR10, UR18 ;  /* 0x00000012000a7c82 */ /* 0x000fe20008000000 */
[----:B------:R2:W-:Y:S01]  /*2230*/  UTMALDG.3D.MULTICAST [UR16], [UR14], UR4, desc[UR32] ;  /* 0x000020100e0073b4 */ /* 0x0005e20008011804 */
[----:B------:R-:W-:-:S04]  /*2240*/  UIADD3 UR6, UPT, UPT, UR6, 0x1, URZ ;  /* 0x0000000106067890 */ /* 0x000fc8000fffe0ff */
[----:B------:R-:W-:Y:S01]  /*2250*/  UISETP.NE.AND UP0, UPT, UR6, UR13, UPT ;  /* 0x0000000d0600728c */ /* 0x000fe2000bf05270 */
[----:B------:R4:W-:Y:S01]  /*2260*/  UTMALDG.3D.MULTICAST [UR8], [UR22], UR5, desc[UR32] ;  /* 0x00002008160073b4 */ /* 0x0009e20008011805 */
[----:B--2---:R-:W-:-:S07]  /*2270*/  UMOV UR4, UR7 ;  /* 0x0000000700047c82 */ /* 0x004fce0008000000 */
[----:B----4-:R-:W-:Y:S05]  /*2280*/  BRA.U UP0, `(.L_x_39) ;  /* 0xfffffffd004c7547 */ /* 0x010fea000b83ffff */
.L_x_33:
[C---:B------:R-:W-:Y:S01]  /*2290*/  LEA R3, R11.reuse, UR21, 0x3 ;  /* 0x000000150b037c11 */ /* 0x040fe2000f8e18ff */
[----:B------:R-:W-:Y:S01]  /*22a0*/  NOP ;  /* 0x0000000000007918 */ /* 0x000fe20000000000 */
[----:B-1----:R-:W-:Y:S02]  /*22b0*/  SHF.L.U32 R0, R10, 0x1f, RZ ;  /* 0x0000001f0a007819 */ /* 0x002fe400000006ff */
[----:B------:R-:W-:Y:S02]  /*22c0*/  LEA R5, R11, UR21, 0x4 ;  /* 0x000000150b057c11 */ /* 0x000fe4000f8e20ff */
[----:B---3--:R-:W1:Y:S02]  /*22d0*/  SYNCS.PHASECHK.TRANS64.TRYWAIT P0, [R3+URZ+0xe0], R0 ;  /* 0x0000e000030075a7 */ /* 0x008e6400080011ff */
[----:B-1----:R-:W-:Y:S05]  /*22e0*/  @!P0 BRA `(.L_x_40) ;  /* 0x0000007800208947 */ /* 0x002fea0003800000 */
.L_x_147:
[----:B------:R-:W3:Y:S01]  /*22f0*/  LDS.128 R4, [R5+0x170] ;  /* 0x0001700005047984 */ /* 0x000ee20000000c00 */
[----:B------:R-:W-:Y:S01]  /*2300*/  UISETP.GE.AND UP0, UPT, UR42, 0x1, UPT ;  /* 0x000000012a00788c */ /* 0x000fe2000bf06270 */
[----:B------:R-:W-:Y:S01]  /*2310*/  @!PT LDS RZ, [RZ] ;  /* 0x00000000fffff984 */ /* 0x000fe20000000800 */
[----:B------:R-:W-:Y:S01]  /*2320*/  @!PT LDS RZ, [RZ] ;  /* 0x00000000fffff984 */ /* 0x000fe20000000800 */
[----:B------:R-:W-:Y:S01]  /*2330*/  @!PT LDS RZ, [RZ] ;  /* 0x00000000fffff984 */ /* 0x000fe20000000800 */
[----:B------:R-:W-:Y:S01]  /*2340*/  @!PT LDS RZ, [RZ] ;  /* 0x00000000fffff984 */ /* 0x000fe20000000800 */
[----:B------:R4:W-:Y:S06]  /*2350*/  MEMBAR.ALL.CTA ;  /* 0x0000000000007992 */ /* 0x0009ec0000008000 */
[----:B----4-:R-:W4:Y:S01]  /*2360*/  FENCE.VIEW.ASYNC.S ;  /* 0x00000000000073c6 */ /* 0x010f220000000000 */
[----:B---3--:R-:W-:-:S13]  /*2370*/  LOP3.LUT P0, RZ, R6, 0x1, RZ, 0xc0, !PT ;  /* 0x0000000106ff7812 */ /* 0x008fda000780c0ff */
[----:B----4-:R-:W-:Y:S01]  /*2380*/  VOTEU.ANY UP1, P0 ;  /* 0x0000000000ff7886 */ /* 0x010fe20000020100 */
[----:B------:R-:W-:-:S13]  /*2390*/  PLOP3.LUT P0, PT, PT, PT, UP1, 0x80, 0x8 ;  /* 0x000000000008781c */ /* 0x000fda0003f0f018 */
[----:B-1----:R-:W-:Y:S02]  /*23a0*/  @P0 LOP3.LUT R0, R5, 0xffff, RZ, 0xc0, !PT ;  /* 0x0000ffff05000812 */ /* 0x002fe400078ec0ff */
[----:B------:R-:W-:Y:S02]  /*23b0*/  @P0 MOV R2, R4 ;  /* 0x0000000400020202 */ /* 0x000fe40000000f00 */
[----:B------:R-:W-:Y:S01]  /*23c0*/  @P0 R2UR UR5, R0 ;  /* 0x00000000000502ca */ /* 0x000fe200000e0000 */
[----:B------:R-:W-:Y:S01]  /*23d0*/  VIADD R0, R3, 0xf0 ;  /* 0x000000f003007836 */ /* 0x000fe20000000000 */
[----:B------:R-:W-:Y:S02]  /*23e0*/  @P0 SHF.R.U32.HI R4, RZ, 0x10, R5 ;  /* 0x00000010ff040819 */ /* 0x000fe40000011605 */
[----:B------:R-:W-:Y:S02]  /*23f0*/  @P0 R2UR UR6, R2 ;  /* 0x00000000020602ca */ /* 0x000fe400000e0000 */
[----:B------:R-:W-:-:S02]  /*2400*/  PRMT R0, RZ, 0x654, R0 ;  /* 0x00000654ff007816 */ /* 0x000fc40000000000 */
[----:B------:R-:W-:Y:S02]  /*2410*/  @P0 R2UR UR4, R4 ;  /* 0x00000000040402ca */ /* 0x000fe400000e0000 */
[----:B------:R1:W-:Y:S03]  /*2420*/  SYNCS.ARRIVE.TRANS64.RED.A1T0 RZ, [R0+URZ], RZ ;  /* 0x000000ff00ff79a7 */ /* 0x0003e600081004ff */
[----:B------:R-:W-:-:S04]  /*2430*/  @UP1 UMOV UR39, UR5 ;  /* 0x0000000500271c82 */ /* 0x000fc80008000000 */
[----:B------:R-:W-:-:S04]  /*2440*/  @UP1 UMOV UR40, UR6 ;  /* 0x0000000600281c82 */ /* 0x000fc80008000000 */
[----:B------:R-:W-:Y:S01]  /*2450*/  @UP1 UMOV UR36, UR4 ;  /* 0x0000000400241c82 */ /* 0x000fe20008000000 */
[----:B------:R-:W-:Y:S05]  /*2460*/  BRA.U !UP0, `(.L_x_41) ;  /* 0x0000000108d47547 */ /* 0x000fea000b800000 */
[----:B------:R-:W2:Y:S01]  /*2470*/  LDCU.128 UR12, c[0x0][0xb10] ;  /* 0x00016200ff0c77ac */ /* 0x000ea20008000c00 */
[----:B------:R-:W3:Y:S01]  /*2480*/  LDCU UR22, c[0x0][0xb20] ;  /* 0x00016400ff1677ac */ /* 0x000ee20008000800 */
[----:B------:R-:W4:Y:S01]  /*2490*/  LDCU UR20, c[0x0][0xb0c] ;  /* 0x00016180ff1477ac */ /* 0x000f220008000800 */
[----:B------:R-:W1:Y:S01]  /*24a0*/  LDCU.64 UR8, c[0x0][0xb28] ;  /* 0x00016500ff0877ac */ /* 0x000e620008000a00 */
[----:B------:R-:W-:Y:S02]  /*24b0*/  UISETP.NE.AND UP3, UPT, UR42, 0x1, UPT ;  /* 0x000000012a00788c */ /* 0x000fe4000bf65270 */
[----:B--2---:R-:W-:Y:S02]  /*24c0*/  UIMAD.WIDE.U32 UR10, UR41, UR15, URZ ;  /* 0x0000000f290a72a5 */ /* 0x004fe4000f8e00ff */
[----:B------:R-:W-:Y:S02]  /*24d0*/  UIMAD.WIDE.U32 UR4, UR43, UR12, URZ ;  /* 0x0000000c2b0472a5 */ /* 0x000fe4000f8e00ff */
[----:B------:R-:W-:-:S02]  /*24e0*/  UISETP.NE.AND UP0, UPT, UR14, 0x1, UPT ;  /* 0x000000010e00788c */ /* 0x000fc4000bf05270 */
[----:B------:R-:W-:Y:S01]  /*24f0*/  UIMAD.WIDE.U32 UR18, UR39, UR15, URZ ;  /* 0x0000000f271272a5 */ /* 0x000fe2000f8e00ff */
[----:B------:R-:W-:Y:S02]  /*2500*/  UMOV UR10, UR11 ;  /* 0x0000000b000a7c82 */ /* 0x000fe40008000000 */
[----:B------:R-:W-:Y:S01]  /*2510*/  UMOV UR4, UR5 ;  /* 0x0000000500047c82 */ /* 0x000fe20008000000 */
[----:B---3--:R-:W-:Y:S02]  /*2520*/  USHF.R.U32.HI UR10, URZ, UR22, UR10 ;  /* 0x00000016ff0a7299 */ /* 0x008fe4000801160a */
[----:B----4-:R-:W-:Y:S02]  /*2530*/  UISETP.NE.AND UP2, UPT, UR20, 0x1, UPT ;  /* 0x000000011400788c */ /* 0x010fe4000bf45270 */
[----:B------:R-:W-:Y:S02]  /*2540*/  USHF.R.U32.HI UR4, URZ, UR13, UR4 ;  /* 0x0000000dff047299 */ /* 0x000fe40008011604 */
[----:B------:R-:W-:-:S02]  /*2550*/  USEL UR5, UR41, UR10, !UP0 ;  /* 0x0000000a29057287 */ /* 0x000fc4000c000000 */
[----:B------:R-:W-:Y:S02]  /*2560*/  USEL UR6, UR43, UR4, !UP2 ;  /* 0x000000042b067287 */ /* 0x000fe4000d000000 */
[----:B-1----:R-:W-:Y:S01]  /*2570*/  UIMAD.WIDE.U32 UR10, UR5, UR8, URZ ;  /* 0x00000008050a72a5 */ /* 0x002fe2000f8e00ff */
[----:B------:R-:W-:Y:S01]  /*2580*/  UMOV UR4, UR19 ;  /* 0x0000001300047c82 */ /* 0x000fe20008000000 */
[----:B------:R-:W-:Y:S02]  /*2590*/  UIMAD.WIDE.U32 UR16, UR40, UR12, URZ ;  /* 0x0000000c281072a5 */ /* 0x000fe4000f8e00ff */
[----:B------:R-:W-:-:S03]  /*25a0*/  UIMAD.WIDE.U32 UR18, UR6, UR8, URZ ;  /* 0x00000008061272a5 */ /* 0x000fc6000f8e00ff */
[----:B------:R-:W-:Y:S01]  /*25b0*/  UMOV UR10, UR11 ;  /* 0x0000000b000a7c82 */ /* 0x000fe20008000000 */
[----:B------:R-:W-:Y:S02]  /*25c0*/  USHF.R.U32.HI UR4, URZ, UR22, UR4 ;  /* 0x00000016ff047299 */ /* 0x000fe40008011604 */
[----:B------:R-:W-:Y:S01]  /*25d0*/  @UP3 USHF.R.U32.HI UR5, URZ, UR9, UR10 ;  /* 0x00000009ff053299 */ /* 0x000fe2000801160a */
[----:B------:R-:W-:Y:S01]  /*25e0*/  UMOV UR16, UR17 ;  /* 0x0000001100107c82 */ /* 0x000fe20008000000 */
[----:B------:R-:W-:Y:S01]  /*25f0*/  UMOV UR18, UR19 ;  /* 0x0000001300127c82 */ /* 0x000fe20008000000 */
[----:B------:R-:W-:Y:S02]  /*2600*/  USHF.R.U32.HI UR13, URZ, UR13, UR16 ;  /* 0x0000000dff0d7299 */ /* 0x000fe40008011610 */
[----:B------:R-:W-:Y:S02]  /*2610*/  USEL UR4, UR39, UR4, !UP0 ;  /* 0x0000000427047287 */ /* 0x000fe4000c000000 */
[----:B------:R-:W-:-:S02]  /*2620*/  @UP3 USHF.R.U32.HI UR6, URZ, UR9, UR18 ;  /* 0x00000009ff063299 */ /* 0x000fc40008011612 */
[----:B------:R-:W-:Y:S02]  /*2630*/  UIMAD UR10, UR42, UR5, URZ ;  /* 0x000000052a0a72a4 */ /* 0x000fe4000f8e02ff */
[----:B------:R-:W-:Y:S02]  /*2640*/  USEL UR5, UR40, UR13, !UP2 ;  /* 0x0000000d28057287 */ /* 0x000fe4000d000000 */
[----:B------:R-:W-:Y:S02]  /*2650*/  UIMAD UR12, UR42, UR6, URZ ;  /* 0x000000062a0c72a4 */ /* 0x000fe4000f8e02ff */
[----:B------:R-:W-:Y:S02]  /*2660*/  UISETP.GE.AND UP0, UPT, UR4, UR10, UPT ;  /* 0x0000000a0400728c */ /* 0x000fe4000bf06270 */
[----:B------:R-:W-:Y:S02]  /*2670*/  UIMAD.WIDE.U32 UR10, UR4, UR8, URZ ;  /* 0x00000008040a72a5 */ /* 0x000fe4000f8e00ff */
[----:B------:R-:W-:-:S02]  /*2680*/  UISETP.GE.OR UP0, UPT, UR5, UR12, UP0 ;  /* 0x0000000c0500728c */ /* 0x000fc40008706670 */
        /* <DEDUP_REMOVED lines=19> */
.L_x_41:
[----:B------:R-:W3:Y:S02]  /*27c0*/  LDCU UR4, c[0x0][0xb30] ;  /* 0x00016600ff0477ac */ /* 0x000ee40008000800 */
[----:B---3--:R-:W-:-:S09]  /*27d0*/  UISETP.NE.AND UP0, UPT, UR4, 0x1, UPT ;  /* 0x000000010400788c */ /* 0x008fd2000bf05270 */
[----:B------:R-:W-:Y:S05]  /*27e0*/  BRA.U UP0, `(.L_x_42) ;  /* 0x0000000100447547 */ /* 0x000fea000b800000 */
[----:B------:R-:W3:Y:S01]  /*27f0*/  LDCU.128 UR12, c[0x0][0xb10] ;  /* 0x00016200ff0c77ac */ /* 0x000ee20008000c00 */
[----:B------:R-:W4:Y:S01]  /*2800*/  LDCU UR10, c[0x0][0xb0c] ;  /* 0x00016180ff0a77ac */ /* 0x000f220008000800 */
[----:B------:R-:W1:Y:S01]  /*2810*/  LDCU UR6, c[0x0][0xb20] ;  /* 0x00016400ff0677ac */ /* 0x000e620008000800 */
[----:B---3--:R-:W-:Y:S02]  /*2820*/  UIMAD.WIDE.U32 UR8, UR40, UR12, URZ ;  /* 0x0000000c280872a5 */ /* 0x008fe4000f8e00ff */
[----:B------:R-:W-:Y:S02]  /*2830*/  UIMAD.WIDE.U32 UR4, UR39, UR15, URZ ;  /* 0x0000000f270472a5 */ /* 0x000fe4000f8e00ff */
[----:B----4-:R-:W-:Y:S02]  /*2840*/  UISETP.NE.AND UP2, UPT, UR10, 0x1, UPT ;  /* 0x000000010a00788c */ /* 0x010fe4000bf45270 */
[----:B------:R-:W-:Y:S01]  /*2850*/  UISETP.NE.AND UP0, UPT, UR14, 0x1, UPT ;  /* 0x000000010e00788c */ /* 0x000fe2000bf05270 */
[----:B------:R-:W-:-:S02]  /*2860*/  UMOV UR8, UR9 ;  /* 0x0000000900087c82 */ /* 0x000fc40008000000 */
[----:B------:R-:W-:Y:S01]  /*2870*/  UMOV UR4, UR5 ;  /* 0x0000000500047c82 */ /* 0x000fe20008000000 */
[----:B------:R-:W-:Y:S02]  /*2880*/  USHF.R.U32.HI UR13, URZ, UR13, UR8 ;  /* 0x0000000dff0d7299 */ /* 0x000fe40008011608 */
[----:B-1----:R-:W-:Y:S02]  /*2890*/  USHF.R.U32.HI UR4, URZ, UR6, UR4 ;  /* 0x00000006ff047299 */ /* 0x002fe40008011604 */
[----:B------:R-:W-:Y:S02]  /*28a0*/  USEL UR5, UR40, UR13, !UP2 ;  /* 0x0000000d28057287 */ /* 0x000fe4000d000000 */
[----:B------:R-:W-:-:S04]  /*28b0*/  USEL UR4, UR39, UR4, !UP0 ;  /* 0x0000000427047287 */ /* 0x000fc8000c000000 */
[----:B------:R-:W-:Y:S02]  /*28c0*/  UIADD3 UR6, UPT, UPT, UR5, -UR4, URZ ;  /* 0x8000000405067290 */ /* 0x000fe4000fffe0ff */
[----:B------:R-:W-:Y:S02]  /*28d0*/  UIADD3 UR4, UPT, UPT, -UR5, UR4, URZ ;  /* 0x0000000405047290 */ /* 0x000fe4000fffe1ff */
[----:B------:R-:W-:Y:S02]  /*28e0*/  UIMAD UR39, UR6, UR14, UR39 ;  /* 0x0000000e062772a4 */ /* 0x000fe4000f8e0227 */
[----:B------:R-:W-:-:S12]  /*28f0*/  UIMAD UR40, UR4, UR10, UR40 ;  /* 0x0000000a042872a4 */ /* 0x000fd8000f8e0228 */
.L_x_42:
[----:B------:R-:W-:Y:S01]  /*2900*/  VIADD R11, R11, 0x1 ;  /* 0x000000010b0b7836 */ /* 0x000fe20000000000 */
[----:B------:R-:W-:Y:S02]  /*2910*/  R2UR UR5, R84 ;  /* 0x00000000540572ca */ /* 0x000fe400000e0000 */
[----:B------:R-:W-:Y:S02]  /*2920*/  R2UR UR4, R83 ;  /* 0x00000000530472ca */ /* 0x000fe400000e0000 */
[C---:B------:R-:W-:Y:S02]  /*2930*/  ISETP.NE.AND P0, PT, R11.reuse, 0x2, PT ;  /* 0x000000020b00780c */ /* 0x040fe40003f05270 */
[----:B------:R-:W-:Y:S02]  /*2940*/  PLOP3.LUT P1, PT, PT, PT, PT, 0x80, 0x8 ;  /* 0x000000000008781c */ /* 0x000fe40003f2f070 */
[----:B------:R-:W-:Y:S02]  /*2950*/  SEL R3, RZ, 0x1, P0 ;  /* 0x00000001ff037807 */ /* 0x000fe40000000000 */
[----:B------:R-:W-:-:S02]  /*2960*/  SEL R11, R11, RZ, P0 ;  /* 0x000000ff0b0b7207 */ /* 0x000fc40000000000 */
[----:B------:R-:W-:Y:S01]  /*2970*/  LOP3.LUT R10, R10, R3, RZ, 0x3c, !PT ;  /* 0x000000030a0a7212 */ /* 0x000fe200078e3cff */
[----:B------:R-:W-:Y:S02]  /*2980*/  UIADD3 UR16, UPT, UPT, UR40, UR5, URZ ;  /* 0x0000000528107290 */ /* 0x000fe4000fffe0ff */
[----:B------:R-:W-:Y:S01]  /*2990*/  UIADD3 UR20, UPT, UPT, UR39, UR4, URZ ;  /* 0x0000000427147290 */ /* 0x000fe2000fffe0ff */
[----:B------:R-:W-:Y:S11]  /*29a0*/  BRA.U UP1, `(.L_x_43) ;  /* 0xfffffff101447547 */ /* 0x000ff6000b83ffff */
[----:B------:R-:W-:Y:S01]  /*29b0*/  UIADD3 UR21, UPT, UPT, UR21, 0x48, URZ ;  /* 0x0000004815157890 */ /* 0x000fe2000fffe0ff */
[----:B------:R-:W-:-:S03]  /*29c0*/  SHF.L.U32 R3, R12, 0x1f, RZ ;  /* 0x0000001f0c037819 */ /* 0x000fc600000006ff */
[----:B------:R-:W-:-:S09]  /*29d0*/  ULEA UR4, UR7, UR21, 0x3 ;  /* 0x0000001507047291 */ /* 0x000fd2000f8e18ff */
[----:B------:R-:W3:Y:S02]  /*29e0*/  SYNCS.PHASECHK.TRANS64.TRYWAIT P0, [UR4], R3 ;  /* 0x00000003ff0075a7 */ /* 0x000ee40008001104 */
[----:B---3--:R-:W-:Y:S05]  /*29f0*/  @!P0 BRA `(.L_x_44) ;  /* 0x0000007000708947 */ /* 0x008fea0003800000 */
.L_x_149:
[----:B------:R-:W-:-:S04]  /*2a00*/  UIADD3 UR4, UPT, UPT, UR7, 0x1, URZ ;  /* 0x0000000107047890 */ /* 0x000fc8000fffe0ff */
[----:B------:R-:W-:-:S04]  /*2a10*/  UISETP.NE.AND UP0, UPT, UR4, 0x9, UPT ;  /* 0x000000090400788c */ /* 0x000fc8000bf05270 */
[----:B------:R-:W-:Y:S02]  /*2a20*/  USEL UR6, URZ, 0x1, UP0 ;  /* 0x00000001ff067887 */ /* 0x000fe40008000000 */
[----:B------:R-:W-:-:S04]  /*2a30*/  USEL UR4, UR4, URZ, UP0 ;  /* 0x000000ff04047287 */ /* 0x000fc80008000000 */
[----:B------:R-:W-:Y:S01]  /*2a40*/  ULEA UR5, UR4, UR21, 0x3 ;  /* 0x0000001504057291 */ /* 0x000fe2000f8e18ff */
[----:B------:R-:W-:-:S04]  /*2a50*/  LOP3.LUT R2, R12, UR6, RZ, 0x3c, !PT ;  /* 0x000000060c027c12 */ /* 0x000fc8000f8e3cff */
[----:B-1----:R-:W-:-:S04]  /*2a60*/  SHF.L.U32 R3, R2, 0x1f, RZ ;  /* 0x0000001f02037819 */ /* 0x002fc800000006ff */
[----:B------:R-:W1:Y:S02]  /*2a70*/  SYNCS.PHASECHK.TRANS64.TRYWAIT P0, [UR5], R3 ;  /* 0x00000003ff0075a7 */ /* 0x000e640008001105 */
[----:B-1----:R-:W-:Y:S05]  /*2a80*/  @!P0 BRA `(.L_x_45) ;  /* 0x0000007000648947 */ /* 0x002fea0003800000 */
.L_x_151:
        /* <DEDUP_REMOVED lines=9> */
.L_x_153:
        /* <DEDUP_REMOVED lines=9> */
.L_x_155:
        /* <DEDUP_REMOVED lines=9> */
.L_x_157:
        /* <DEDUP_REMOVED lines=9> */
.L_x_159:
        /* <DEDUP_REMOVED lines=9> */
.L_x_161:
        /* <DEDUP_REMOVED lines=9> */
.L_x_163:
[----:B------:R-:W-:-:S04]  /*2df0*/  UIADD3 UR4, UPT, UPT, UR4, 0x1, URZ ;  /* 0x0000000104047890 */ /* 0x000fc8000fffe0ff */
[----:B------:R-:W-:-:S04]  /*2e00*/  UISETP.NE.AND UP0, UPT, UR4, 0x9, UPT ;  /* 0x000000090400788c */ /* 0x000fc8000bf05270 */
[----:B------:R-:W-:Y:S02]  /*2e10*/  USEL UR5, URZ, 0x1, UP0 ;  /* 0x00000001ff057887 */ /* 0x000fe40008000000 */
[----:B------:R-:W-:-:S04]  /*2e20*/  USEL UR4, UR4, URZ, UP0 ;  /* 0x000000ff04047287 */ /* 0x000fc80008000000 */
[----:B------:R-:W-:Y:S01]  /*2e30*/  ULEA UR4, UR4, UR21, 0x3 ;  /* 0x0000001504047291 */ /* 0x000fe2000f8e18ff */
[----:B-1----:R-:W-:-:S04]  /*2e40*/  LOP3.LUT R3, R2, UR5, RZ, 0x3c, !PT ;  /* 0x0000000502037c12 */ /* 0x002fc8000f8e3cff */
[----:B------:R-:W-:Y:S01]  /*2e50*/  SHF.L.U32 R3, R3, 0x1f, RZ ;  /* 0x0000001f03037819 */ /* 0x000fe200000006ff */
[----:B------:R-:W-:-:S07]  /*2e60*/  IMAD.U32 R0, RZ, RZ, UR4 ;  /* 0x00000004ff007e24 */ /* 0x000fce000f8e00ff */
.L_x_52:
[----:B-1----:R1:W3:Y:S02]  /*2e70*/  SYNCS.PHASECHK.TRANS64.TRYWAIT P0, [R0+URZ], R3 ;  /* 0x00000003000075a7 */ /* 0x0022e400080011ff */
[----:B---3--:R-:W-:Y:S05]  /*2e80*/  @!P0 NANOSLEEP.SYNCS 0x989680 ;  /* 0x009896800000895d */ /* 0x008fea0003900000 */
[----:B------:R-:W3:Y:S02]  /*2e90*/  @!P0 SYNCS.PHASECHK.TRANS64 P0, [R0+URZ], R3 ;  /* 0x00000003000085a7 */ /* 0x000ee400080010ff */
[----:B--23--:R-:W-:Y:S05]  /*2ea0*/  @P0 EXIT ;  /* 0x000000000000094d */ /* 0x00cfea0003800000 */
[----:B------:R-:W-:Y:S05]  /*2eb0*/  BRA `(.L_x_52) ;  /* 0xfffffffc00ec7947 */ /* 0x000fea000383ffff */
.L_x_23:
[----:B------:R-:W2:Y:S02]  /*2ec0*/  S2UR UR4, SR_CgaCtaId ;  /* 0x00000000000479c3 */ /* 0x000ea40000008800 */
[----:B--2---:R-:W-:-:S04]  /*2ed0*/  UISETP.NE.AND UP0, UPT, UR4, URZ, UPT ;  /* 0x000000ff0400728c */ /* 0x004fc8000bf05270 */
[----:B------:R-:W-:-:S09]  /*2ee0*/  UISETP.NE.OR UP0, UPT, UR17, 0x1, UP0 ;  /* 0x000000011100788c */ /* 0x000fd20008705670 */
[----:B------:R-:W-:Y:S05]  /*2ef0*/  BRA.U UP0, `(.L_x_53) ;  /* 0x00000005004c7547 */ /* 0x000fea000b800000 */
[----:B------:R-:W2:Y:S01]  /*2f00*/  S2UR UR5, SR_CgaCtaId ;  /* 0x00000000000579c3 */ /* 0x000ea20000008800 */
[----:B------:R-:W-:Y:S01]  /*2f10*/  UMOV UR4, 0x400 ;  /* 0x0000040000047882 */ /* 0x000fe20000000000 */
[----:B------:R-:W-:Y:S01]  /*2f20*/  ISETP.GE.U32.AND P2, PT, R0, 0x4, PT ;  /* 0x000000040000780c */ /* 0x000fe20003f46070 */
[----:B------:R-:W-:Y:S01]  /*2f30*/  IMAD.MOV.U32 R12, RZ, RZ, 0x1 ;  /* 0x00000001ff0c7424 */ /* 0x000fe200078e00ff */
[----:B------:R-:W-:Y:S02]  /*2f40*/  CS2R R10, SRZ ;  /* 0x00000000000a7805 */ /* 0x000fe4000001ff00 */
[----:B------:R-:W-:Y:S01]  /*2f50*/  CS2R R8, SRZ ;  /* 0x0000000000087805 */ /* 0x000fe2000001ff00 */
[----:B--2---:R-:W-:-:S03]  /*2f60*/  ULEA UR6, UR5, UR4, 0x18 ;  /* 0x0000000405067291 */ /* 0x004fc6000f8ec0ff */
[----:B------:R-:W-:-:S09]  /*2f70*/  UMOV UR5, URZ ;  /* 0x000000ff00057c82 */ /* 0x000fd20008000000 */
.L_x_57:
[----:B------:R-:W-:Y:S02]  /*2f80*/  LEA R2, R8, UR6, 0x3 ;  /* 0x0000000608027c11 */ /* 0x000fe4000f8e18ff */
[----:B------:R-:W-:-:S03]  /*2f90*/  SHF.L.U32 R5, R9, 0x1f, RZ ;  /* 0x0000001f09057819 */ /* 0x000fc600000006ff */
[----:B------:R-:W-:Y:S01]  /*2fa0*/  VIADD R4, R2, 0x150 ;  /* 0x0000015002047836 */ /* 0x000fe20000000000 */
[----:B------:R-:W2:Y:S02]  /*2fb0*/  SYNCS.PHASECHK.TRANS64.TRYWAIT P0, [R2+URZ+0x140], R5 ;  /* 0x00014005020075a7 */ /* 0x000ea400080011ff */
[----:B--2---:R-:W-:Y:S05]  /*2fc0*/  @!P0 BRA `(.L_x_54) ;  /* 0x0000006c00bc8947 */ /* 0x004fea0003800000 */
.L_x_164:
[----:B------:R-:W-:Y:S01]  /*2fd0*/  ULEA UR4, UR5, UR6, 0x3 ;  /* 0x0000000605047291 */ /* 0x000fe2000f8e18ff */
[----:B------:R-:W-:Y:S02]  /*2fe0*/  PRMT R4, RZ, 0x654, R4 ;  /* 0x00000654ff047816 */ /* 0x000fe40000000004 */
[----:B--2---:R-:W-:Y:S01]  /*2ff0*/  SHF.L.U32 R5, R12, 0x1f, RZ ;  /* 0x0000001f0c057819 */ /* 0x004fe200000006ff */
[----:B------:R-:W-:Y:S01]  /*3000*/  UIADD3 UR7, UPT, UPT, UR4, 0xe0, URZ ;  /* 0x000000e004077890 */ /* 0x000fe2000fffe0ff */
[----:B------:R2:W-:Y:S05]  /*3010*/  SYNCS.ARRIVE.TRANS64.RED.A1T0 RZ, [R4+URZ], RZ ;  /* 0x000000ff04ff79a7 */ /* 0x0005ea00081004ff */
[----:B------:R-:W-:Y:S01]  /*3020*/  IMAD.U32 R7, RZ, RZ, UR7 ;  /* 0x00000007ff077e24 */ /* 0x000fe2000f8e00ff */
[----:B------:R-:W3:Y:S04]  /*3030*/  SYNCS.PHASECHK.TRANS64.TRYWAIT P0, [UR4+0xf0], R5 ;  /* 0x0000f005ff0075a7 */ /* 0x000ee80008001104 */
[----:B------:R-:W-:Y:S01]  /*3040*/  PRMT R6, R0, 0x654, R7 ;  /* 0x0000065400067816 */ /* 0x000fe20000000007 */
[----:B--2---:R-:W-:Y:S01]  /*3050*/  @!P2 IMAD.MOV.U32 R4, RZ, RZ, 0x10 ;  /* 0x00000010ff04a424 */ /* 0x004fe200078e00ff */
[----:B---3--:R-:W-:Y:S06]  /*3060*/  @!P0 BRA `(.L_x_55) ;  /* 0x0000006c00a88947 */ /* 0x008fec0003800000 */
.L_x_166:
[----:B------:R-:W-:Y:S01]  /*3070*/  ULEA UR8, UR5, UR6, 0x4 ;  /* 0x0000000605087291 */ /* 0x000fe2000f8e20ff */
[----:B------:R-:W-:Y:S01]  /*3080*/  SEL R3, R6, R3, !P2 ;  /* 0x0000000306037207 */ /* 0x000fe20005000000 */
[----:B------:R-:W-:Y:S01]  /*3090*/  UIADD3 UR9, UPT, UPT, UR4, 0xe0, URZ ;  /* 0x000000e004097890 */ /* 0x000fe2000fffe0ff */
[----:B--2---:R-:W-:Y:S01]  /*30a0*/  LEA R2, R11, UR6, 0x3 ;  /* 0x000000060b027c11 */ /* 0x004fe2000f8e18ff */
[----:B------:R-:W-:Y:S01]  /*30b0*/  UIADD3 UR8, UPT, UPT, UR8, 0x170, URZ ;  /* 0x0000017008087890 */ /* 0x000fe2000fffe0ff */
[----:B------:R-:W-:Y:S01]  /*30c0*/  SHF.L.U32 R5, R10, 0x1f, RZ ;  /* 0x0000001f0a057819 */ /* 0x000fe200000006ff */
[----:B------:R2:W-:Y:S01]  /*30d0*/  @!P2 SYNCS.ARRIVE.TRANS64.RED RZ, [R3+URZ], R4 ;  /* 0x0000000403ffa9a7 */ /* 0x0005e200080004ff */
[----:B------:R-:W-:Y:S01]  /*30e0*/  UIADD3 UR4, UPT, UPT, UR5, 0x1, URZ ;  /* 0x0000000105047890 */ /* 0x000fe2000fffe0ff */
[----:B------:R-:W-:-:S03]  /*30f0*/  VIADD R8, R8, 0x1 ;  /* 0x0000000108087836 */ /* 0x000fc60000000000 */
[----:B------:R-:W-:Y:S02]  /*3100*/  UISETP.NE.AND UP0, UPT, UR4, 0x2, UPT ;  /* 0x000000020400788c */ /* 0x000fe4000bf05270 */
[----:B------:R-:W-:Y:S06]  /*3110*/  UGETNEXTWORKID.BROADCAST [UR8], [UR9] ;  /* 0x00000000080073ca */ /* 0x000fec0008000100 */
[----:B------:R-:W-:Y:S01]  /*3120*/  USEL UR7, URZ, 0x1, UP0 ;  /* 0x00000001ff077887 */ /* 0x000fe20008000000 */
[----:B------:R-:W-:Y:S01]  /*3130*/  ISETP.NE.AND P0, PT, R8, 0x2, PT ;  /* 0x000000020800780c */ /* 0x000fe20003f05270 */
[----:B------:R-:W-:Y:S01]  /*3140*/  USEL UR5, UR4, URZ, UP0 ;  /* 0x000000ff04057287 */ /* 0x000fe20008000000 */
[----:B------:R-:W3:Y:S03]  /*3150*/  SYNCS.PHASECHK.TRANS64.TRYWAIT P1, [R2+URZ+0xe0], R5 ;  /* 0x0000e005020075a7 */ /* 0x000ee600080211ff */
[----:B------:R-:W-:Y:S01]  /*3160*/  LOP3.LUT R12, R12, UR7, RZ, 0x3c, !PT ;  /* 0x000000070c0c7c12 */ /* 0x000fe2000f8e3cff */
[----:B--23--:R-:W-:Y:S07]  /*3170*/  @!P1 BRA `(.L_x_56) ;  /* 0x0000006c007c9947 */ /* 0x00cfee0003800000 */
.L_x_167:
[C---:B------:R-:W-:Y:S01]  /*3180*/  LEA R4, R11.reuse, UR6, 0x4 ;  /* 0x000000060b047c11 */ /* 0x040fe2000f8e20ff */
[----:B--2---:R-:W-:Y:S01]  /*3190*/  VIADD R2, R2, 0xf0 ;  /* 0x000000f002027836 */ /* 0x004fe20000000000 */
[----:B------:R-:W-:Y:S01]  /*31a0*/  SEL R8, R8, RZ, P0 ;  /* 0x000000ff08087207 */ /* 0x000fe20000000000 */
[----:B------:R-:W-:-:S03]  /*31b0*/  VIADD R11, R11, 0x1 ;  /* 0x000000010b0b7836 */ /* 0x000fc60000000000 */
[----:B------:R-:W2:Y:S01]  /*31c0*/  LDS.128 R4, [R4+0x170] ;  /* 0x0001700004047984 */ /* 0x000ea20000000c00 */
[----:B------:R-:W-:Y:S02]  /*31d0*/  PRMT R2, RZ, 0x654, R2 ;  /* 0x00000654ff027816 */ /* 0x000fe40000000002 */
[C---:B------:R-:W-:Y:S01]  /*31e0*/  ISETP.NE.AND P1, PT, R11.reuse, 0x2, PT ;  /* 0x000000020b00780c */ /* 0x040fe20003f25270 */
[----:B------:R-:W-:Y:S01]  /*31f0*/  @!PT LDS RZ, [RZ] ;  /* 0x00000000fffff984 */ /* 0x000fe20000000800 */
[----:B------:R-:W-:Y:S01]  /*3200*/  @!PT LDS RZ, [RZ] ;  /* 0x00000000fffff984 */ /* 0x000fe20000000800 */
[----:B------:R-:W-:Y:S01]  /*3210*/  @!PT LDS RZ, [RZ] ;  /* 0x00000000fffff984 */ /* 0x000fe20000000800 */
[----:B------:R-:W-:Y:S01]  /*3220*/  @!PT LDS RZ, [RZ] ;  /* 0x00000000fffff984 */ /* 0x000fe20000000800 */
[----:B------:R3:W-:Y:S06]  /*3230*/  MEMBAR.ALL.CTA ;  /* 0x0000000000007992 */ /* 0x0007ec0000008000 */
[----:B---3--:R-:W3:Y:S01]  /*3240*/  FENCE.VIEW.ASYNC.S ;  /* 0x00000000000073c6 */ /* 0x008ee20000000000 */
[----:B------:R-:W-:Y:S01]  /*3250*/  SEL R11, R11, RZ, P1 ;  /* 0x000000ff0b0b7207 */ /* 0x000fe20000800000 */
[----:B---3--:R3:W-:Y:S01]  /*3260*/  SYNCS.ARRIVE.TRANS64.RED.A1T0 RZ, [R2+URZ], RZ ;  /* 0x000000ff02ff79a7 */ /* 0x0087e200081004ff */
[----:B--2---:R-:W-:-:S02]  /*3270*/  LOP3.LUT P3, RZ, R6, 0x1, RZ, 0xc0, !PT ;  /* 0x0000000106ff7812 */ /* 0x004fc4000786c0ff */
[----:B------:R-:W-:-:S04]  /*3280*/  SEL R5, RZ, 0x1, P1 ;  /* 0x00000001ff057807 */ /* 0x000fc80000800000 */
[----:B------:R-:W-:Y:S02]  /*3290*/  LOP3.LUT R10, R10, R5, RZ, 0x3c, !PT ;  /* 0x000000050a0a7212 */ /* 0x000fe400078e3cff */
[----:B---3--:R-:W-:-:S04]  /*32a0*/  SEL R2, RZ, 0x1, P0 ;  /* 0x00000001ff027807 */ /* 0x008fc80000000000 */
[----:B------:R-:W-:Y:S01]  /*32b0*/  LOP3.LUT R9, R9, R2, RZ, 0x3c, !PT ;  /* 0x0000000209097212 */ /* 0x000fe200078e3cff */
[----:B------:R-:W-:Y:S06]  /*32c0*/  @P3 BRA `(.L_x_57) ;  /* 0xfffffffc002c3947 */ /* 0x000fec000383ffff */
[----:B------:R-:W-:Y:S01]  /*32d0*/  ULEA UR4, UR5, UR6, 0x3 ;  /* 0x0000000605047291 */ /* 0x000fe2000f8e18ff */
[----:B------:R-:W-:-:S08]  /*32e0*/  SHF.L.U32 R3, R12, 0x1f, RZ ;  /* 0x0000001f0c037819 */ /* 0x000fd000000006ff */
[----:B------:R-:W2:Y:S02]  /*32f0*/  SYNCS.PHASECHK.TRANS64 P0, [UR4+0xf0], R3 ;  /* 0x0000f003ff0075a7 */ /* 0x000ea40008001004 */
[----:B--2---:R-:W-:Y:S05]  /*3300*/  @P0 BRA `(.L_x_58) ;  /* 0x0000000000080947 */ /* 0x004fea0003800000 */
[----:B------:R-:W2:Y:S02]  /*3310*/  SYNCS.PHASECHK.TRANS64.TRYWAIT P0, [UR4+0xf0], R3 ;  /* 0x0000f003ff0075a7 */ /* 0x000ea40008001104 */
[----:B--2---:R-:W-:Y:S05]  /*3320*/  @!P0 BRA `(.L_x_59) ;  /* 0x0000006c00248947 */ /* 0x004fea0003800000 */
.L_x_58:
[----:B------:R-:W-:-:S04]  /*3330*/  UIADD3 UR7, UPT, UPT, UR5, 0x1, URZ ;  /* 0x0000000105077890 */ /* 0x000fc8000fffe0ff */
[----:B------:R-:W-:-:S04]  /*3340*/  UISETP.NE.AND UP0, UPT, UR7, 0x2, UPT ;  /* 0x000000020700788c */ /* 0x000fc8000bf05270 */
[----:B------:R-:W-:Y:S02]  /*3350*/  USEL UR8, URZ, 0x1, UP0 ;  /* 0x00000001ff087887 */ /* 0x000fe40008000000 */
[----:B------:R-:W-:-:S04]  /*3360*/  USEL UR7, UR7, URZ, UP0 ;  /* 0x000000ff07077287 */ /* 0x000fc80008000000 */
[----:B------:R-:W-:Y:S01]  /*3370*/  ULEA UR7, UR7, UR6, 0x3 ;  /* 0x0000000607077291 */ /* 0x000fe2000f8e18ff */
[----:B--2---:R-:W-:-:S04]  /*3380*/  LOP3.LUT R3, R12, UR8, RZ, 0x3c, !PT ;  /* 0x000000080c037c12 */ /* 0x004fc8000f8e3cff */
[----:B------:R-:W-:-:S04]  /*3390*/  SHF.L.U32 R0, R3, 0x1f, RZ ;  /* 0x0000001f03007819 */ /* 0x000fc800000006ff */
[----:B------:R-:W2:Y:S02]  /*33a0*/  SYNCS.PHASECHK.TRANS64 P0, [UR7+0xf0], R0 ;  /* 0x0000f000ff0075a7 */ /* 0x000ea40008001007 */
[----:B-12---:R-:W-:Y:S05]  /*33b0*/  @P0 EXIT ;  /* 0x000000000000094d */ /* 0x006fea0003800000 */
[----:B------:R-:W-:Y:S02]  /*33c0*/  SHF.L.U32 R3, R3, 0x1f, RZ ;  /* 0x0000001f03037819 */ /* 0x000fe400000006ff */
[----:B------:R-:W-:-:S07]  /*33d0*/  MOV R0, UR7 ;  /* 0x0000000700007c02 */ /* 0x000fce0008000f00 */
.L_x_60:
[----:B-1----:R1:W2:Y:S02]  /*33e0*/  SYNCS.PHASECHK.TRANS64.TRYWAIT P0, [R0+URZ+0xf0], R3 ;  /* 0x0000f003000075a7 */ /* 0x0022a400080011ff */
[----:B--2---:R-:W-:Y:S05]  /*33f0*/  @!P0 NANOSLEEP.SYNCS 0x989680 ;  /* 0x009896800000895d */ /* 0x004fea0003900000 */
[----:B------:R-:W2:Y:S02]  /*3400*/  @!P0 SYNCS.PHASECHK.TRANS64 P0, [R0+URZ+0xf0], R3 ;  /* 0x0000f003000085a7 */ /* 0x000ea400080010ff */
[----:B--2---:R-:W-:Y:S05]  /*3410*/  @P0 EXIT ;  /* 0x000000000000094d */ /* 0x004fea0003800000 */
[----:B------:R-:W-:Y:S05]  /*3420*/  BRA `(.L_x_60) ;  /* 0xfffffffc00ec7947 */ /* 0x000fea000383ffff */
.L_x_53:
[----:B------:R-:W-:Y:S05]  /*3430*/  BRA.U UP4, `(.L_x_61) ;  /* 0x0000000d04a07547 */ /* 0x000fea000b800000 */
[----:B------:R-:W2:Y:S01]  /*3440*/  S2UR UR7, SR_CgaCtaId ;  /* 0x00000000000779c3 */ /* 0x000ea20000008800 */
[----:B------:R-:W-:Y:S01]  /*3450*/  UMOV UR4, 0x40 ;  /* 0x0000004000047882 */ /* 0x000fe20000000000 */
[----:B------:R-:W-:Y:S01]  /*3460*/  NOP ;  /* 0x0000000000007918 */ /* 0x000fe20000000000 */
[----:B------:R-:W-:Y:S01]  /*3470*/  UMOV UR6, 0x400 ;  /* 0x0000040000067882 */ /* 0x000fe20000000000 */
[----:B--2---:R-:W-:Y:S02]  /*3480*/  ULEA UR5, UR7, UR4, 0x18 ;  /* 0x0000000407057291 */ /* 0x004fe4000f8ec0ff */
[----:B------:R-:W-:-:S07]  /*3490*/  ULEA UR6, UR7, UR6, 0x18 ;  /* 0x0000000607067291 */ /* 0x000fce000f8ec0ff */
[----:B------:R-:W2:Y:S02]  /*34a0*/  LDS.U8 R0, [UR5+0x1c] ;  /* 0x00001c05ff007984 */ /* 0x000ea40008000000 */
[----:B--2---:R-:W-:-:S13]  /*34b0*/  ISETP.NE.AND P0, PT, R0, RZ, PT ;  /* 0x000000ff0000720c */ /* 0x004fda0003f05270 */
[----:B------:R-:W-:Y:S05]  /*34c0*/  @P0 BRA `(.L_x_62) ;  /* 0x0000000000580947 */ /* 0x000fea0003800000 */
[----:B------:R-:W-:-:S13]  /*34d0*/  ELECT P0, URZ, PT ;  /* 0x0000000000ff782f */ /* 0x000fda0003800000 */
[----:B------:R-:W-:Y:S05]  /*34e0*/  @!P0 BRA `(.L_x_63) ;  /* 0x0000000000608947 */ /* 0x000fea0003800000 */
[----:B------:R-:W-:Y:S01]  /*34f0*/  UMOV UR4, 0x10 ;  /* 0x0000001000047882 */ /* 0x000fe20000000000 */
[----:B------:R-:W-:Y:S01]  /*3500*/  HFMA2 R0, -RZ, RZ, 0, 5.9604644775390625e-08 ;  /* 0x00000001ff007431 */ /* 0x000fe200000001ff */
[----:B------:R-:W-:-:S03]  /*3510*/  MOV R3, 0xffff ;  /* 0x0000ffff00037802 */ /* 0x000fc60000000f00 */
[----:B------:R-:W-:Y:S04]  /*3520*/  DEPBAR.LE SB2, 0x36 ;  /* 0x0000ad800000791a */ /* 0x000fe80000000000 */
[----:B------:R-:W2:Y:S02]  /*3530*/  UTCATOMSWS.FIND_AND_SET.ALIGN UP0, UR4, UR4 ;  /* 0x00000004000475e3 */ /* 0x000ea40008000800 */
[----:B--2---:R-:W-:Y:S01]  /*3540*/  MOV R4, UR4 ;  /* 0x0000000400047c02 */ /* 0x004fe20008000f00 */
[----:B------:R-:W-:Y:S06]  /*3550*/  BRA.U UP0, `(.L_x_64) ;  /* 0x0000000100187547 */ /* 0x000fec000b800000 */
.L_x_65:
[----:B------:R-:W-:Y:S05]  /*3560*/  NANOSLEEP 0x64 ;  /* 0x000000640000795d */ /* 0x000fea0003800000 */
[----:B------:R-:W-:-:S05]  /*3570*/  UMOV UR4, 0x10 ;  /* 0x0000001000047882 */ /* 0x000fca0000000000 */
[----:B------:R-:W-:Y:S04]  /*3580*/  DEPBAR.LE SB2, 0x36 ;  /* 0x0000ad800000791a */ /* 0x000fe80000000000 */
[----:B------:R-:W2:Y:S02]  /*3590*/  UTCATOMSWS.FIND_AND_SET.ALIGN UP0, UR4, UR4 ;  /* 0x00000004000475e3 */ /* 0x000ea40008000800 */
[----:B--2---:R-:W-:Y:S01]  /*35a0*/  MOV R4, UR4 ;  /* 0x0000000400047c02 */ /* 0x004fe20008000f00 */
[----:B------:R-:W-:Y:S05]  /*35b0*/  BRA.U !UP0, `(.L_x_65) ;  /* 0xfffffffd08e87547 */ /* 0x000fea000b83ffff */
.L_x_64:
[-C--:B------:R-:W-:Y:S02]  /*35c0*/  SHF.L.U32 R3, R3, R4.reuse, RZ ;  /* 0x0000000403037219 */ /* 0x080fe400000006ff */
[----:B------:R-:W-:Y:S01]  /*35d0*/  SHF.L.U32 R0, R0, R4, RZ ;  /* 0x0000000400007219 */ /* 0x000fe200000006ff */
[----:B------:R-:W-:Y:S02]  /*35e0*/  IMAD.SHL.U32 R4, R4, 0x20, RZ ;  /* 0x0000002004047824 */ /* 0x000fe400078e00ff */
[----:B------:R2:W-:Y:S04]  /*35f0*/  ATOMS.OR RZ, [UR5+0x14], R3 ;  /* 0x00001403ffff798c */ /* 0x0005e8000b000005 */
[----:B------:R2:W-:Y:S04]  /*3600*/  ATOMS.OR RZ, [UR5+0x18], R0 ;  /* 0x00001800ffff798c */ /* 0x0005e8000b000005 */
[----:B------:R2:W-:Y:S01]  /*3610*/  STS [UR6+0x190], R4 ;  /* 0x00019004ff007988 */ /* 0x0005e20008000806 */
[----:B------:R-:W-:Y:S05]  /*3620*/  BRA `(.L_x_63) ;  /* 0x0000000000107947 */ /* 0x000fea0003800000 */
.L_x_62:
[----:B------:R-:W-:Y:S02]  /*3630*/  MOV R0, 0xffffffff ;  /* 0xffffffff00007802 */ /* 0x000fe40000000f00 */
[----:B------:R-:W-:-:S03]  /*3640*/  MOV R4, 0x3670 ;  /* 0x0000367000047802 */ /* 0x000fc60000000f00 */
[----:B------:R2:W-:Y:S04]  /*3650*/  STS [UR6+0x190], R0 ;  /* 0x00019000ff007988 */ /* 0x0005e80008000806 */
[----:B-12--5:R-:W-:Y:S05]  /*3660*/  CALL.REL.NOINC `($__internal_1_$__cuda_sm10x_tcgen05_guardrail_trap_phase_invalid_during_alloc) ;  /* 0x00000070006c7944 */ /* 0x026fea0003c00000 */
.L_x_63:
[----:B------:R-:W-:Y:S05]  /*3670*/  WARPSYNC.ALL ;  /* 0x0000000000007948 */ /* 0x000fea0003800000 */
[----:B------:R-:W3:Y:S01]  /*3680*/  S2UR UR4, SR_CgaCtaId ;  /* 0x00000000000479c3 */ /* 0x000ee20000008800 */
[----:B------:R-:W-:Y:S01]  /*3690*/  UMOV UR17, 0x400 ;  /* 0x0000040000117882 */ /* 0x000fe20000000000 */
[----:B------:R-:W-:-:S06]  /*36a0*/  NOP ;  /* 0x0000000000007918 */ /* 0x000fcc0000000000 */
[----:B------:R-:W-:Y:S06]  /*36b0*/  BAR.ARV 0x6, 0xa0 ;  /* 0x0182800000007b1d */ /* 0x000fec0000002000 */
[----:B------:R-:W4:Y:S01]  /*36c0*/  LDCU UR5, c[0x0][0x38c] ;  /* 0x00007180ff0577ac */ /* 0x000f220008000800 */
[----:B------:R-:W-:Y:S01]  /*36d0*/  LOP3.LUT R2, R2, 0xffff, RZ, 0xc0, !PT ;  /* 0x0000ffff02027812 */ /* 0x000fe200078ec0ff */
[----:B------:R-:W-:Y:S01]  /*36e0*/  IMAD.MOV.U32 R11, RZ, RZ, 0x1 ;  /* 0x00000001ff0b7424 */ /* 0x000fe200078e00ff */
[----:B------:R-:W-:Y:S01]  /*36f0*/  CS2R R8, SRZ ;  /* 0x0000000000087805 */ /* 0x000fe2000001ff00 */
[----:B------:R-:W1:Y:S01]  /*3700*/  LDCU UR8, c[0x0][0x38c] ;  /* 0x00007180ff0877ac */ /* 0x000e620008000800 */
[----:B------:R-:W-:Y:S01]  /*3710*/  R2UR UR19, R2 ;  /* 0x00000000021372ca */ /* 0x000fe200000e0000 */
[----:B------:R-:W-:Y:S01]  /*3720*/  IMAD.MOV.U32 R10, RZ, RZ, RZ ;  /* 0x000000ffff0a7224 */ /* 0x000fe200078e00ff */
[----:B------:R-:W-:Y:S01]  /*3730*/  UMOV UR22, URZ ;  /* 0x000000ff00167c82 */ /* 0x000fe20008000000 */
[----:B------:R-:W-:Y:S01]  /*3740*/  UMOV UR14, URZ ;  /* 0x000000ff000e7c82 */ /* 0x000fe20008000000 */
[----:B---3--:R-:W-:Y:S01]  /*3750*/  ULEA UR17, UR4, UR17, 0x18 ;  /* 0x0000001104117291 */ /* 0x008fe2000f8ec0ff */
[----:B------:R-:W-:Y:S01]  /*3760*/  UMOV UR26, 0x0 ;  /* 0x00000000001a7882 */ /* 0x000fe20000000000 */
[----:B------:R-:W-:-:S02]  /*3770*/  UMOV UR27, 0x4400010 ;  /* 0x04400010001b7882 */ /* 0x000fc40000000000 */
[----:B------:R-:W-:Y:S02]  /*3780*/  UIADD3 UR6, UPT, UPT, UR17, 0x8800, URZ ;  /* 0x0000880011067890 */ /* 0x000fe4000fffe0ff */
[----:B------:R-:W-:Y:S02]  /*3790*/  UIADD3 UR7, UPT, UPT, UR17, 0x11800, URZ ;  /* 0x0001180011077890 */ /* 0x000fe4000fffe0ff */
[----:B----4-:R-:W-:Y:S01]  /*37a0*/  UIADD3 UR5, UPT, UPT, UR5, 0x1f, URZ ;  /* 0x0000001f05057890 */ /* 0x010fe2000fffe0ff */
[----:B--2---:R-:W2:Y:S01]  /*37b0*/  LDS R0, [UR17+0x190] ;  /* 0x00019011ff007984 */ /* 0x004ea20008000800 */
[----:B------:R-:W-:Y:S02]  /*37c0*/  USHF.R.U32.HI UR6, URZ, 0x4, UR6 ;  /* 0x00000004ff067899 */ /* 0x000fe40008011606 */
[----:B------:R-:W-:Y:S02]  /*37d0*/  USHF.R.S32.HI UR4, URZ, 0x1f, UR5 ;  /* 0x0000001fff047899 */ /* 0x000fe40008011405 */
[----:B------:R-:W-:-:S02]  /*37e0*/  ULOP3.LUT UR6, UR6, 0x3fff, URZ, 0xc0, !UPT ;  /* 0x00003fff06067892 */ /* 0x000fc4000f8ec0ff */
[----:B------:R-:W-:Y:S02]  /*37f0*/  ULEA.HI UR4, UR4, UR5, URZ, 0x5 ;  /* 0x0000000504047291 */ /* 0x000fe4000f8f28ff */
[----:B------:R-:W-:Y:S02]  /*3800*/  USHF.R.U32.HI UR5, URZ, 0x4, UR7 ;  /* 0x00000004ff057899 */ /* 0x000fe40008011607 */
[----:B------:R-:W-:Y:S02]  /*3810*/  USHF.R.S32.HI UR28, URZ, 0x5, UR4 ;  /* 0x00000005ff1c7899 */ /* 0x000fe40008011404 */
[----:B------:R-:W-:Y:S02]  /*3820*/  ULOP3.LUT UR5, UR5, 0x3fff, URZ, 0xc0, !UPT ;  /* 0x00003fff05057892 */ /* 0x000fe4000f8ec0ff */
[----:B------:R-:W-:Y:S02]  /*3830*/  UISETP.LT.AND UP0, UPT, UR28, 0x1, UPT ;  /* 0x000000011c00788c */ /* 0x000fe4000bf01270 */
[----:B------:R-:W-:-:S02]  /*3840*/  ULOP3.LUT UR20, UR6, 0x10000, URZ, 0xfc, !UPT ;  /* 0x0001000006147892 */ /* 0x000fc4000f8efcff */
[----:B------:R-:W-:Y:S02]  /*3850*/  USEL UR29, UR28, 0x1, !UP0 ;  /* 0x000000011c1d7887 */ /* 0x000fe4000c000000 */
[----:B------:R-:W-:Y:S02]  /*3860*/  ULOP3.LUT UR21, UR5, 0x10000, URZ, 0xfc, !UPT ;  /* 0x0001000005157892 */ /* 0x000fe4000f8efcff */
[----:B------:R-:W-:Y:S02]  /*3870*/  UIADD3 UR29, UPT, UPT, -UR29, URZ, URZ ;  /* 0x000000ff1d1d7290 */ /* 0x000fe4000fffe1ff */
[----:B-1----:R-:W-:Y:S01]  /*3880*/  UISETP.GE.AND UP4, UPT, UR8, 0x1, UPT ;  /* 0x000000010800788c */ /* 0x002fe2000bf86270 */
[----:B------:R-:W-:Y:S01]  /*3890*/  UMOV UR24, 0x0 ;  /* 0x0000000000187882 */ /* 0x000fe20000000000 */
[----:B------:R-:W-:Y:S01]  /*38a0*/  UMOV UR25, 0x4400010 ;  /* 0x0440001000197882 */ /* 0x000fe20000000000 */
[----:B--2---:R-:W-:-:S15]  /*38b0*/  R2UR UR30, R0 ;  /* 0x00000000001e72ca */ /* 0x004fde00000e0000 */
.L_x_72:
[----:B------:R-:W-:Y:S02]  /*38c0*/  LEA R0, R10, UR17, 0x3 ;  /* 0x000000110a007c11 */ /* 0x000fe4000f8e18ff */
[----:B------:R-:W-:Y:S02]  /*38d0*/  SHF.L.U32 R5, R9, 0x1f, RZ ;  /* 0x0000001f09057819 */ /* 0x000fe400000006ff */
[----:B------:R-:W-:Y:S01]  /*38e0*/  PLOP3.LUT P0, PT, PT, PT, UP4, 0x80, 0x8 ;  /* 0x000000000008781c */ /* 0x000fe20003f0f048 */
[----:B------:R-:W-:Y:S01]  /*38f0*/  VIADD R3, R0, 0xf0 ;  /* 0x000000f000037836 */ /* 0x000fe20000000000 */
[----:B-1----:R-:W1:Y:S02]  /*3900*/  SYNCS.PHASECHK.TRANS64.TRYWAIT P1, [R0+URZ+0xe0], R5 ;  /* 0x0000e005000075a7 */ /* 0x002e6400080211ff */
[----:B-1-3--:R-:W-:Y:S09]  /*3910*/  @!P1 BRA `(.L_x_66) ;  /* 0x0000006400c09947 */ /* 0x00aff20003800000 */
.L_x_169:
[----:B------:R-:W-:Y:S01]  /*3920*/  LEA R4, R10, UR17, 0x4 ;  /* 0x000000110a047c11 */ /* 0x000fe2000f8e20ff */
[----:B------:R-:W-:Y:S01]  /*3930*/  @UP4 ULEA UR4, UR14, UR17, 0x3 ;  /* 0x000000110e044291 */ /* 0x000fe2000f8e18ff */
[----:B------:R-:W-:Y:S01]  /*3940*/  PLOP3.LUT P2, PT, PT, PT, PT, 0x80, 0x8 ;  /* 0x000000000008781c */ /* 0x000fe20003f4f070 */
[----:B------:R-:W-:Y:S01]  /*3950*/  ULEA UR23, UR22, UR17, 0x3 ;  /* 0x0000001116177291 */ /* 0x000fe2000f8e18ff */
[----:B------:R-:W-:Y:S02]  /*3960*/  PRMT R3, RZ, 0x654, R3 ;  /* 0x00000654ff037816 */ /* 0x000fe40000000003 */
[----:B-1----:R-:W1:Y:S01]  /*3970*/  LDS.128 R4, [R4+0x170] ;  /* 0x0001700004047984 */ /* 0x002e620000000c00 */
[----:B------:R-:W-:Y:S02]  /*3980*/  @P0 SHF.L.U32 R2, R8, 0x1f, RZ ;  /* 0x0000001f08020819 */ /* 0x000fe400000006ff */
[----:B------:R-:W-:Y:S01]  /*3990*/  SHF.L.U32 R0, R11, 0x1f, RZ ;  /* 0x0000001f0b007819 */ /* 0x000fe200000006ff */
[----:B------:R-:W-:Y:S01]  /*39a0*/  @!PT LDS RZ, [RZ] ;  /* 0x00000000fffff984 */ /* 0x000fe20000000800 */
[----:B------:R-:W-:Y:S01]  /*39b0*/  @!PT LDS RZ, [RZ] ;  /* 0x00000000fffff984 */ /* 0x000fe20000000800 */
[----:B------:R-:W-:Y:S01]  /*39c0*/  @!PT LDS RZ, [RZ] ;  /* 0x00000000fffff984 */ /* 0x000fe20000000800 */
[----:B------:R-:W-:Y:S01]  /*39d0*/  @!PT LDS RZ, [RZ] ;  /* 0x00000000fffff984 */ /* 0x000fe20000000800 */
[----:B------:R2:W-:Y:S06]  /*39e0*/  MEMBAR.ALL.CTA ;  /* 0x0000000000007992 */ /* 0x0005ec0000008000 */
[----:B--2---:R-:W2:Y:S02]  /*39f0*/  FENCE.VIEW.ASYNC.S ;  /* 0x00000000000073c6 */ /* 0x004ea40000000000 */
[----:B--2---:R2:W-:Y:S01]  /*3a00*/  SYNCS.ARRIVE.TRANS64.RED.A1T0 RZ, [R3+URZ], RZ ;  /* 0x000000ff03ff79a7 */ /* 0x0045e200081004ff */
[----:B------:R2:W3:Y:S01]  /*3a10*/  @P0 SYNCS.PHASECHK.TRANS64.TRYWAIT P2, [UR4], R2 ;  /* 0x00000002ff0005a7 */ /* 0x0004e20008041104 */
[----:B------:R-:W-:Y:S01]  /*3a20*/  ULEA.HI UR4, UR22, UR22, URZ, 0x1 ;  /* 0x0000001616047291 */ /* 0x000fe2000f8f08ff */
[----:B-1----:R-:W-:-:S03]  /*3a30*/  LOP3.LUT P1, RZ, R6, 0x1, RZ, 0xc0, !PT ;  /* 0x0000000106ff7812 */ /* 0x002fc6000782c0ff */
[----:B------:R-:W-:Y:S02]  /*3a40*/  USHF.L.U32 UR18, UR4, 0x7, URZ ;  /* 0x0000000704127899 */ /* 0x000fe400080006ff */
[----:B------:R-:W-:Y:S02]  /*3a50*/  ULOP3.LUT UR4, UR4, 0xffe, URZ, 0xc0, !UPT ;  /* 0x00000ffe04047892 */ /* 0x000fe4000f8ec0ff */
[----:B------:R-:W-:Y:S02]  /*3a60*/  ULOP3.LUT UR18, UR18, 0xffffff00, URZ, 0xc0, !UPT ;  /* 0xffffff0012127892 */ /* 0x000fe4000f8ec0ff */
[----:B------:R-:W-:Y:S02]  /*3a70*/  UIADD3 UR4, UPT, UPT, -UR4, UR22, URZ ;  /* 0x0000001604047290 */ /* 0x000fe4000fffe1ff */
[----:B------:R-:W-:Y:S01]  /*3a80*/  UIADD3 UR18, UPT, UPT, UR30, UR18, URZ ;  /* 0x000000121e127290 */ /* 0x000fe2000fffe0ff */
[----:B------:R-:W1:Y:S03]  /*3a90*/  SYNCS.PHASECHK.TRANS64.TRYWAIT P0, [UR23+0x120], R0 ;  /* 0x00012000ff0075a7 */ /* 0x000e660008001117 */
[----:B------:R-:W-:Y:S01]  /*3aa0*/  ULEA UR18, UR4, UR18, 0x14 ;  /* 0x0000001204127291 */ /* 0x000fe2000f8ea0ff */
[----:B-123--:R-:W-:Y:S11]  /*3ab0*/  @!P0 BRA `(.L_x_67) ;  /* 0x00000064006c8947 */ /* 0x00eff60003800000 */
.L_x_171:
[----:B------:R-:W-:Y:S01]  /*3ac0*/  IADD3 R10, PT, PT, R10, 0x1, RZ ;  /* 0x000000010a0a7810 */ /* 0x000fe20007ffe0ff */
[----:B------:R-:W-:Y:S06]  /*3ad0*/  BRA.U !UP4, `(.L_x_68) ;  /* 0x000000010c987547 */ /* 0x000fec000b800000 */
[----:B------:R-:W-:Y:S01]  /*3ae0*/  UPLOP3.LUT UP2, UPT, UPT, UPT, UPT, 0x40, 0x4 ;  /* 0x000000000004789c */ /* 0x000fe20003f4e870 */
[----:B------:R-:W-:Y:S01]  /*3af0*/  UMOV UR16, UR29 ;  /* 0x0000001d00107c82 */ /* 0x000fe20008000000 */
[----:B------:R-:W-:Y:S01]  /*3b00*/  UMOV UR15, UR28 ;  /* 0x0000001c000f7c82 */ /* 0x000fe20008000000 */
[----:B------:R-:W-:-:S08]  /*3b10*/  UMOV UR6, UR14 ;  /* 0x0000000e00067c82 */ /* 0x000fd00008000000 */
.L_x_71:
[----:B------:R-:W-:Y:S02]  /*3b20*/  UIADD3 UR16, UPT, UPT, UR16, 0x1, URZ ;  /* 0x0000000110107890 */ /* 0x000fe4000fffe0ff */
[----:B--2---:R-:W-:Y:S02]  /*3b30*/  ULEA UR5, UR6, UR17, 0x3 ;  /* 0x0000001106057291 */ /* 0x004fe4000f8e18ff */
[----:B------:R-:W-:Y:S01]  /*3b40*/  UISETP.NE.AND UP3, UPT, UR16, URZ, UPT ;  /* 0x000000ff1000728c */ /* 0x000fe2000bf65270 */
[----:B---3--:R-:W-:Y:S10]  /*3b50*/  @P2 BRA `(.L_x_69) ;  /* 0x00000000000c2947 */ /* 0x008ff40003800000 */
[----:B-1----:R-:W-:Y:S04]  /*3b60*/  SHF.L.U32 R3, R8, 0x1f, RZ ;  /* 0x0000001f08037819 */ /* 0x002fe800000006ff */
[----:B------:R-:W1:Y:S02]  /*3b70*/  SYNCS.PHASECHK.TRANS64.TRYWAIT P0, [UR5], R3 ;  /* 0x00000003ff0075a7 */ /* 0x000e640008001105 */
[----:B-1----:R-:W-:Y:S05]  /*3b80*/  @!P0 BRA `(.L_x_70) ;  /* 0x0000006400508947 */ /* 0x002fea0003800000 */
.L_x_69:
[----:B------:R-:W-:Y:S01]  /*3b90*/  UISETP.NE.AND UP0, UPT, UR15, 0x1, UPT ;  /* 0x000000010f00788c */ /* 0x000fe2000bf05270 */
[----:B------:R-:W-:Y:S01]  /*3ba0*/  PLOP3.LUT P2, PT, PT, PT, PT, 0x80, 0x8 ;  /* 0x000000000008781c */ /* 0x000fe20003f4f070 */
[----:B------:R-:W-:Y:S02]  /*3bb0*/  UIADD3 UR4, UPT, UPT, UR6, 0x1, URZ ;  /* 0x0000000106047890 */ /* 0x000fe4000fffe0ff */
[----:B------:R-:W-:Y:S02]  /*3bc0*/  ULEA UR12, UR6, UR21, 0xa ;  /* 0x00000015060c7291 */ /* 0x000fe4000f8e50ff */
[----:B------:R-:W-:Y:S01]  /*3bd0*/  UISETP.NE.AND UP1, UPT, UR4, 0x9, UPT ;  /* 0x000000090400788c */ /* 0x000fe2000bf25270 */
[----:B------:R-:W-:Y:S01]  /*3be0*/  PLOP3.LUT P0, PT, PT, PT, UP0, 0x80, 0x8 ;  /* 0x000000000008781c */ /* 0x000fe20003f0f008 */
[----:B------:R-:W-:Y:S02]  /*3bf0*/  UIADD3 UR10, UPT, UPT, UR12, 0x2, URZ ;  /* 0x000000020c0a7890 */ /* 0x000fe4000fffe0ff */
[----:B------:R-:W-:Y:S02]  /*3c00*/  USEL UR7, URZ, 0x1, UP1 ;  /* 0x00000001ff077887 */ /* 0x000fe40008800000 */
[----:B------:R-:W-:Y:S02]  /*3c10*/  USEL UR14, UR4, URZ, UP1 ;  /* 0x000000ff040e7287 */ /* 0x000fe40008800000 */
[----:B------:R-:W-:Y:S02]  /*3c20*/  UIADD3 UR15, UPT, UPT, UR15, -0x1, URZ ;  /* 0xffffffff0f0f7890 */ /* 0x000fe4000fffe0ff */
[----:B------:R-:W-:Y:S01]  /*3c30*/  @UP0 ULEA UR4, UR14, UR17, 0x3 ;  /* 0x000000110e040291 */ /* 0x000fe2000f8e18ff */
[----:B------:R-:W-:Y:S01]  /*3c40*/  LOP3.LUT R8, R8, UR7, RZ, 0x3c, !PT ;  /* 0x0000000708087c12 */ /* 0x000fe2000f8e3cff */
[----:B------:R-:W-:Y:S01]  /*3c50*/  UIADD3 UR7, UPT, UPT, UR5, 0x48, URZ ;  /* 0x0000004805077890 */ /* 0x000fe2000fffe0ff */
[----:B------:R-:W-:Y:S02]  /*3c60*/  UMOV UR13, 0x80004020 ;  /* 0x80004020000d7882 */ /* 0x000fe40000000000 */
[----:B-1----:R-:W-:Y:S01]  /*3c70*/  @P0 SHF.L.U32 R0, R8, 0x1f, RZ ;  /* 0x0000001f08000819 */ /* 0x002fe200000006ff */
[----:B------:R-:W-:Y:S01]  /*3c80*/  UMOV UR5, 0x80004020 ;  /* 0x8000402000057882 */ /* 0x000fe20000000000 */
[----:B------:R-:W-:Y:S01]  /*3c90*/  UMOV UR11, 0x80004020 ;  /* 0x80004020000b7882 */ /* 0x000fe20000000000 */
[----:B------:R-:W-:Y:S01]  /*3ca0*/  UMOV UR9, 0x80004020 ;  /* 0x8000402000097882 */ /* 0x000fe20000000000 */
[----:B------:R2:W3:Y:S01]  /*3cb0*/  @P0 SYNCS.PHASECHK.TRANS64.TRYWAIT P2, [UR4], R0 ;  /* 0x00000000ff0005a7 */ /* 0x0004e20008041104 */
[----:B------:R-:W-:Y:S03]  /*3cc0*/  ULEA UR4, UR6, UR20, 0x8 ;  /* 0x0000001406047291 */ /* 0x000fe6000f8e40ff */
[----:B------:R-:W-:Y:S01]  /*3cd0*/  UMOV UR6, UR14 ;  /* 0x0000000e00067c82 */ /* 0x000fe20008000000 */
[----:B------:R-:W-:Y:S05]  /*3ce0*/  UIADD3 UR8, UPT, UPT, UR4, 0x2, URZ ;  /* 0x0000000204087890 */ /* 0x000fea000fffe0ff */
[----:B------:R2:W-:Y:S01]  /*3cf0*/  UTCHMMA gdesc[UR4], gdesc[UR12], tmem[UR18], tmem[UR26], idesc[UR27], UP2 ;  /* 0x00ff1a0c040075ea */ /* 0x0005e20009000012 */
[----:B------:R-:W-:Y:S03]  /*3d00*/  UPLOP3.LUT UP2, UPT, UPT, UPT, UPT, 0x80, 0x8 ;  /* 0x000000000008789c */ /* 0x000fe60003f4f070 */
[----:B------:R2:W-:Y:S01]  /*3d10*/  UTCHMMA gdesc[UR8], gdesc[UR10], tmem[UR18], tmem[UR24], idesc[UR25], UPT ;  /* 0x00ff180a080075ea */ /* 0x0005e2000b800012 */
[----:B------:R2:W-:Y:S01]  /*3d20*/  UTCBAR.MULTICAST [UR7], URZ, UR19 ;  /* 0x000000ff070073e9 */ /* 0x0005e20008000813 */
[----:B------:R-:W-:Y:S06]  /*3d30*/  BRA.U UP3, `(.L_x_71) ;  /* 0xfffffffd03787547 */ /* 0x000fec000b83ffff */
.L_x_68:
[----:B--2---:R-:W-:Y:S01]  /*3d40*/  UIADD3 UR4, UPT, UPT, UR22, 0x1, URZ ;  /* 0x0000000116047890 */ /* 0x004fe2000fffe0ff */
[C---:B------:R-:W-:Y:S01]  /*3d50*/  ISETP.NE.AND P0, PT, R10.reuse, 0x2, PT ;  /* 0x000000020a00780c */ /* 0x040fe20003f05270 */
[----:B------:R-:W-:Y:S02]  /*3d60*/  UIADD3 UR5, UPT, UPT, UR23, 0x100, URZ ;  /* 0x0000010017057890 */ /* 0x000fe4000fffe0ff */
[----:B------:R-:W-:Y:S01]  /*3d70*/  UISETP.NE.AND UP0, UPT, UR4, 0x4, UPT ;  /* 0x000000040400788c */ /* 0x000fe2000bf05270 */
[----:B-1----:R-:W-:Y:S02]  /*3d80*/  SEL R0, RZ, 0x1, P0 ;  /* 0x00000001ff007807 */ /* 0x002fe40000000000 */
[----:B------:R-:W-:Y:S01]  /*3d90*/  SEL R10, R10, RZ, P0 ;  /* 0x000000ff0a0a7207 */ /* 0x000fe20000000000 */
[----:B------:R-:W-:Y:S01]  /*3da0*/  USEL UR6, URZ, 0x1, UP0 ;  /* 0x00000001ff067887 */ /* 0x000fe20008000000 */
[----:B------:R-:W-:Y:S01]  /*3db0*/  LOP3.LUT R9, R9, R0, RZ, 0x3c, !PT ;  /* 0x0000000009097212 */ /* 0x000fe200078e3cff */
[----:B------:R-:W-:Y:S01]  /*3dc0*/  USEL UR22, UR4, URZ, UP0 ;  /* 0x000000ff04167287 */ /* 0x000fe20008000000 */
[----:B------:R1:W-:Y:S03]  /*3dd0*/  UTCBAR [UR5], URZ ;  /* 0x000000ff050073e9 */ /* 0x0003e600080000ff */
[----:B------:R-:W-:Y:S01]  /*3de0*/  LOP3.LUT R11, R11, UR6, RZ, 0x3c, !PT ;  /* 0x000000060b0b7c12 */ /* 0x000fe2000f8e3cff */
[----:B------:R-:W-:Y:S07]  /*3df0*/  @P1 BRA `(.L_x_72) ;  /* 0xfffffff800b01947 */ /* 0x000fee000383ffff */
[----:B------:R-:W2:Y:S01]  /*3e00*/  S2UR UR8, SR_CgaCtaId ;  /* 0x00000000000879c3 */ /* 0x000ea20000008800 */
[----:B------:R-:W-:Y:S01]  /*3e10*/  ELECT P0, URZ, PT ;  /* 0x0000000000ff782f */ /* 0x000fe20003800000 */
[----:B------:R-:W-:Y:S01]  /*3e20*/  IMAD.MOV.U32 R0, RZ, RZ, 0x1 ;  /* 0x00000001ff007424 */ /* 0x000fe200078e00ff */
[----:B------:R-:W-:Y:S01]  /*3e30*/  UIADD3 UR17, UPT, UPT, UR17, 0x120, URZ ;  /* 0x0000012011117890 */ /* 0x000fe2000fffe0ff */
[----:B------:R-:W-:Y:S01]  /*3e40*/  SHF.L.U32 R3, R11, 0x1f, RZ ;  /* 0x0000001f0b037819 */ /* 0x000fe200000006ff */
[----:B------:R-:W-:-:S03]  /*3e50*/  UMOV UR4, 0x40 ;  /* 0x0000004000047882 */ /* 0x000fc60000000000 */
[----:B------:R-:W-:Y:S01]  /*3e60*/  UVIRTCOUNT.DEALLOC.SMPOOL 0x80 ;  /* 0x000000800000784c */ /* 0x000fe20000000000 */
[----:B--2---:R-:W-:Y:S02]  /*3e70*/  ULEA UR8, UR8, UR4, 0x18 ;  /* 0x0000000408087291 */ /* 0x004fe4000f8ec0ff */
[----:B------:R-:W-:-:S07]  /*3e80*/  ULEA UR4, UR22, UR17, 0x3 ;  /* 0x0000001116047291 */ /* 0x000fce000f8e18ff */
[----:B------:R2:W-:Y:S02]  /*3e90*/  @P0 STS.U8 [UR8+0x1c], R0 ;  /* 0x00001c00ff000988 */ /* 0x0005e40008000008 */
[----:B------:R-:W4:Y:S02]  /*3ea0*/  SYNCS.PHASECHK.TRANS64.TRYWAIT P0, [UR4], R3 ;  /* 0x00000003ff0075a7 */ /* 0x000f240008001104 */
[----:B--2-4-:R-:W-:Y:S05]  /*3eb0*/  @!P0 BRA `(.L_x_73) ;  /* 0x00000060009c8947 */ /* 0x014fea0003800000 */
.L_x_174:
[----:B------:R-:W-:-:S04]  /*3ec0*/  UIADD3 UR4, UPT, UPT, UR22, 0x1, URZ ;  /* 0x0000000116047890 */ /* 0x000fc8000fffe0ff */
[----:B------:R-:W-:-:S04]  /*3ed0*/  UISETP.NE.AND UP0, UPT, UR4, 0x4, UPT ;  /* 0x000000040400788c */ /* 0x000fc8000bf05270 */
[----:B------:R-:W-:Y:S02]  /*3ee0*/  USEL UR6, URZ, 0x1, UP0 ;  /* 0x00000001ff067887 */ /* 0x000fe40008000000 */
[----:B------:R-:W-:-:S04]  /*3ef0*/  USEL UR4, UR4, URZ, UP0 ;  /* 0x000000ff04047287 */ /* 0x000fc80008000000 */
[----:B-1----:R-:W-:Y:S01]  /*3f00*/  ULEA UR5, UR4, UR17, 0x3 ;  /* 0x0000001104057291 */ /* 0x002fe2000f8e18ff */
[----:B------:R-:W-:-:S04]  /*3f10*/  LOP3.LUT R2, R11, UR6, RZ, 0x3c, !PT ;  /* 0x000000060b027c12 */ /* 0x000fc8000f8e3cff */
[----:B--2---:R-:W-:-:S04]  /*3f20*/  SHF.L.U32 R3, R2, 0x1f, RZ ;  /* 0x0000001f02037819 */ /* 0x004fc800000006ff */
[----:B------:R-:W1:Y:S02]  /*3f30*/  SYNCS.PHASECHK.TRANS64.TRYWAIT P0, [UR5], R3 ;  /* 0x00000003ff0075a7 */ /* 0x000e640008001105 */
[----:B-1----:R-:W-:Y:S05]  /*3f40*/  @!P0 BRA `(.L_x_74) ;  /* 0x0000006000908947 */ /* 0x002fea0003800000 */
.L_x_176:
        /* <DEDUP_REMOVED lines=9> */
.L_x_178:
[----:B------:R-:W-:-:S04]  /*3fe0*/  UIADD3 UR4, UPT, UPT, UR4, 0x1, URZ ;  /* 0x0000000104047890 */ /* 0x000fc8000fffe0ff */
[----:B------:R-:W-:-:S04]  /*3ff0*/  UISETP.NE.AND UP0, UPT, UR4, 0x4, UPT ;  /* 0x000000040400788c */ /* 0x000fc8000bf05270 */
[----:B------:R-:W-:Y:S02]  /*4000*/  USEL UR5, URZ, 0x1, UP0 ;  /* 0x00000001ff057887 */ /* 0x000fe40008000000 */
[----:B------:R-:W-:-:S04]  /*4010*/  USEL UR4, UR4, URZ, UP0 ;  /* 0x000000ff04047287 */ /* 0x000fc80008000000 */
[----:B------:R-:W-:Y:S01]  /*4020*/  ULEA UR4, UR4, UR17, 0x3 ;  /* 0x0000001104047291 */ /* 0x000fe2000f8e18ff */
[----:B-1----:R-:W-:-:S04]  /*4030*/  LOP3.LUT R3, R2, UR5, RZ, 0x3c, !PT ;  /* 0x0000000502037c12 */ /* 0x002fc8000f8e3cff */
[----:B------:R-:W-:-:S04]  /*4040*/  SHF.L.U32 R3, R3, 0x1f, RZ ;  /* 0x0000001f03037819 */ /* 0x000fc800000006ff */
[----:B------:R-:W1:Y:S02]  /*4050*/  SYNCS.PHASECHK.TRANS64.TRYWAIT P0, [UR4], R3 ;  /* 0x00000003ff0075a7 */ /* 0x000e640008001104 */
[----:B-1----:R-:W-:Y:S05]  /*4060*/  @!P0 BRA `(.L_x_76) ;  /* 0x0000006000788947 */ /* 0x002fea0003800000 */
.L_x_180:
[----:B------:R-:W-:Y:S01]  /*4070*/  NOP ;  /* 0x0000000000007918 */ /* 0x000fe20000000000 */
[----:B-1----:R-:W1:Y:S01]  /*4080*/  LDS R0, [UR8+0x14] ;  /* 0x00001408ff007984 */ /* 0x002e620008000800 */
[----:B------:R-:W-:Y:S01]  /*4090*/  ULOP3.LUT UR4, UR30, 0xffff, URZ, 0xc0, !UPT ;  /* 0x0000ffff1e047892 */ /* 0x000fe2000f8ec0ff */
[----:B------:R-:W-:Y:S01]  /*40a0*/  UMOV UR5, 0xffff ;  /* 0x0000ffff00057882 */ /* 0x000fe20000000000 */
[----:B------:R-:W-:Y:S02]  /*40b0*/  UMOV UR6, 0x1 ;  /* 0x0000000100067882 */ /* 0x000fe40000000000 */
[----:B------:R-:W-:-:S04]  /*40c0*/  USHF.R.U32.HI UR4, URZ, 0x5, UR4 ;  /* 0x00000005ff047899 */ /* 0x000fc80008011604 */
[----:B------:R-:W-:Y:S02]  /*40d0*/  USHF.L.U32 UR5, UR5, UR4, URZ ;  /* 0x0000000405057299 */ /* 0x000fe400080006ff */
[----:B------:R-:W-:-:S04]  /*40e0*/  USHF.L.U32 UR4, UR6, UR4, URZ ;  /* 0x0000000406047299 */ /* 0x000fc800080006ff */
[----:B-1----:R-:W-:-:S04]  /*40f0*/  LOP3.LUT R0, R0, UR5, RZ, 0xc0, !PT ;  /* 0x0000000500007c12 */ /* 0x002fc8000f8ec0ff */
[----:B------:R-:W-:-:S13]  /*4100*/  ISETP.NE.AND P0, PT, R0, UR5, PT ;  /* 0x0000000500007c0c */ /* 0x000fda000bf05270 */
[----:B------:R-:W-:Y:S05]  /*4110*/  @P0 BRA `(.L_x_77) ;  /* 0x0000000000580947 */ /* 0x000fea0003800000 */
[----:B------:R-:W1:Y:S02]  /*4120*/  LDS R0, [UR8+0x18] ;  /* 0x00001808ff007984 */ /* 0x000e640008000800 */
[----:B-1----:R-:W-:-:S04]  /*4130*/  LOP3.LUT R0, R0, UR4, RZ, 0xc0, !PT ;  /* 0x0000000400007c12 */ /* 0x002fc8000f8ec0ff */
[----:B------:R-:W-:-:S13]  /*4140*/  ISETP.NE.AND P0, PT, R0, UR4, PT ;  /* 0x0000000400007c0c */ /* 0x000fda000bf05270 */
[----:B------:R-:W-:Y:S05]  /*4150*/  @P0 BRA `(.L_x_78) ;  /* 0x00000000003c0947 */ /* 0x000fea0003800000 */
[----:B------:R-:W1:Y:S01]  /*4160*/  S2R R2, SR_LANEID ;  /* 0x0000000000027919 */ /* 0x000e620000000000 */
[----:B------:R-:W-:Y:S01]  /*4170*/  ULOP3.LUT UR5, URZ, UR5, URZ, 0x33, !UPT ;  /* 0x00000005ff057292 */ /* 0x000fe2000f8e33ff */
[----:B------:R-:W-:Y:S01]  /*4180*/  LOP3.LUT R4, RZ, UR4, RZ, 0x33, !PT ;  /* 0x00000004ff047c12 */ /* 0x000fe2000f8e33ff */
[----:B------:R-:W-:Y:S02]  /*4190*/  VOTEU.ANY UR4, UPT, PT ;  /* 0x0000000000047886 */ /* 0x000fe400038e0100 */
[----:B------:R-:W-:Y:S01]  /*41a0*/  UFLO.U32 UR4, UR4 ;  /* 0x00000004000472bd */ /* 0x000fe200080e0000 */
[----:B------:R-:W2:Y:S01]  /*41b0*/  REDUX UR6, R4 ;  /* 0x00000000040673c4 */ /* 0x000ea20000000000 */
[----:B------:R-:W-:-:S06]  /*41c0*/  IMAD.U32 R0, RZ, RZ, UR5 ;  /* 0x00000005ff007e24 */ /* 0x000fcc000f8e00ff */
[----:B------:R4:W-:Y:S01]  /*41d0*/  UTCATOMSWS.AND URZ, UR5 ;  /* 0x0000000500ff79e3 */ /* 0x0009e20008000000 */
[----:B------:R-:W3:Y:S01]  /*41e0*/  REDUX UR7, R0 ;  /* 0x00000000000773c4 */ /* 0x000ee20000000000 */
[----:B-1----:R-:W-:Y:S01]  /*41f0*/  ISETP.EQ.U32.AND P0, PT, R2, UR4, PT ;  /* 0x0000000402007c0c */ /* 0x002fe2000bf02070 */
[----:B--2---:R-:W-:Y:S01]  /*4200*/  IMAD.U32 R2, RZ, RZ, UR6 ;  /* 0x00000006ff027e24 */ /* 0x004fe2000f8e00ff */
[----:B---3--:R-:W-:-:S11]  /*4210*/  MOV R3, UR7 ;  /* 0x0000000700037c02 */ /* 0x008fd60008000f00 */
[----:B------:R4:W-:Y:S04]  /*4220*/  @P0 ATOMS.AND RZ, [UR8+0x14], R3 ;  /* 0x00001403ffff098c */ /* 0x0009e8000a800008 */
[----:B------:R4:W-:Y:S01]  /*4230*/  @P0 ATOMS.AND RZ, [UR8+0x18], R2 ;  /* 0x00001802ffff098c */ /* 0x0009e2000a800008 */
[----:B------:R-:W-:Y:S05]  /*4240*/  BRA `(.L_x_79) ;  /* 0x0000000000147947 */ /* 0x000fea0003800000 */
.L_x_78:
[----:B------:R-:W-:Y:S02]  /*4250*/  MOV R2, 0x4270 ;  /* 0x0000427000027802 */ /* 0x000fe40000000f00 */
[----:B---3-5:R-:W-:Y:S05]  /*4260*/  CALL.REL.NOINC `($__internal_0_$__cuda_sm10x_tcgen05_guardrail_trap_col_being_dealloced_not_returned_by_alloc) ;  /* 0x0000006400607944 */ /* 0x028fea0003c00000 */
[----:B------:R-:W-:Y:S05]  /*4270*/  BRA `(.L_x_79) ;  /* 0x0000000000087947 */ /* 0x000fea0003800000 */
.L_x_77:
[----:B------:R-:W-:Y:S02]  /*4280*/  MOV R2, 0x42a0 ;  /* 0x000042a000027802 */ /* 0x000fe40000000f00 */
[----:B---3-5:R-:W-:Y:S05]  /*4290*/  CALL.REL.NOINC `($__internal_2_$__cuda_sm10x_tcgen05_guardrail_trap_unallocated_columns_being_dealloced) ;  /* 0x00000064006c7944 */ /* 0x028fea0003c00000 */
.L_x_79:
[----:B------:R-:W-:Y:S01]  /*42a0*/  NOP ;  /* 0x0000000000007918 */ /* 0x000fe20000000000 */
[----:B----4-:R-:W-:Y:S05]  /*42b0*/  EXIT ;  /* 0x000000000000794d */ /* 0x010fea0003800000 */
.L_x_61:
[----:B------:R-:W-:-:S09]  /*42c0*/  UISETP.NE.OR UP0, UPT, UR17, 0x3, !UP3 ;  /* 0x000000031100788c */ /* 0x000fd2000df05670 */
[----:B------:R-:W-:Y:S05]  /*42d0*/  BRA.U UP0, `(.L_x_80) ;  /* 0x00000011005c7547 */ /* 0x000fea000b800000 */
[----:B------:R-:W2:Y:S01]  /*42e0*/  S2UR UR10, SR_CgaCtaId ;  /* 0x00000000000a79c3 */ /* 0x000ea20000008800 */
[----:B------:R-:W3:Y:S01]  /*42f0*/  LDCU UR31, c[0x0][0x370] ;  /* 0x00006e00ff1f77ac */ /* 0x000ee20008000800 */
[----:B------:R-:W-:Y:S02]  /*4300*/  HFMA2 R13, -RZ, RZ, 0, 0 ;  /* 0x00000000ff0d7431 */ /* 0x000fe400000001ff */
[----:B------:R-:W-:Y:S01]  /*4310*/  IMAD.MOV.U32 R15, RZ, RZ, 0x1 ;  /* 0x00000001ff0f7424 */ /* 0x000fe200078e00ff */
[----:B------:R-:W-:Y:S01]  /*4320*/  MOV R7, 0x2000 ;  /* 0x0000200000077802 */ /* 0x000fe20000000f00 */
[----:B------:R-:W3:Y:S01]  /*4330*/  LDCU.128 UR44, c[0x0][0xb10] ;  /* 0x00016200ff2c77ac */ /* 0x000ee20008000c00 */
[----:B------:R-:W-:Y:S01]  /*4340*/  IMAD.MOV.U32 R14, RZ, RZ, RZ ;  /* 0x000000ffff0e7224 */ /* 0x000fe200078e00ff */
[----:B------:R-:W4:Y:S01]  /*4350*/  LDC.64 R16, c[0x0][0x348] ;  /* 0x0000d200ff107b82 */ /* 0x000f220000000a00 */
[----:B------:R-:W1:Y:S01]  /*4360*/  LDCU UR30, c[0x0][0x374] ;  /* 0x00006e80ff1e77ac */ /* 0x000e620008000800 */
[----:B------:R-:W2:Y:S06]  /*4370*/  LDCU UR15, c[0x0][0xb0c] ;  /* 0x00016180ff0f77ac */ /* 0x000eac0008000800 */
[----:B------:R-:W4:Y:S01]  /*4380*/  LDC.64 R2, c[0x0][0x888] ;  /* 0x00022200ff027b82 */ /* 0x000f220000000a00 */
[----:B------:R-:W4:Y:S01]  /*4390*/  LDCU UR49, c[0x0][0xb20] ;  /* 0x00016400ff3177ac */ /* 0x000f220008000800 */
[----:B------:R-:W4:Y:S06]  /*43a0*/  LDCU UR4, c[0x0][0xb30] ;  /* 0x00016600ff0477ac */ /* 0x000f2c0008000800 */
[----:B------:R-:W4:Y:S01]  /*43b0*/  LDC.64 R4, c[0x0][0x890] ;  /* 0x00022400ff047b82 */ /* 0x000f220000000a00 */
[----:B------:R-:W-:Y:S01]  /*43c0*/  UMOV UR21, 0x400 ;  /* 0x0000040000157882 */ /* 0x000fe20000000000 */
[----:B---3--:R-:W-:-:S02]  /*43d0*/  UIMAD.WIDE.U32 UR6, UR31, UR44, URZ ;  /* 0x0000002c1f0672a5 */ /* 0x008fc4000f8e00ff */
[----:B-1----:R-:W-:Y:S02]  /*43e0*/  UIMAD.WIDE.U32 UR8, UR30, UR47, URZ ;  /* 0x0000002f1e0872a5 */ /* 0x002fe4000f8e00ff */
[----:B--2---:R-:W-:Y:S02]  /*43f0*/  ULEA UR21, UR10, UR21, 0x18 ;  /* 0x000000150a157291 */ /* 0x004fe4000f8ec0ff */
[----:B------:R-:W-:Y:S02]  /*4400*/  UPLOP3.LUT UP3, UPT, UPT, UPT, UPT, 0x40, 0x4 ;  /* 0x000000000004789c */ /* 0x000fe40003f6e870 */
[----:B------:R-:W-:Y:S02]  /*4410*/  UIADD3 UR37, UPT, UPT, UR21, 0xa8, URZ ;  /* 0x000000a815257890 */ /* 0x000fe4000fffe0ff */
[----:B------:R-:W-:Y:S02]  /*4420*/  UIADD3 UR33, UPT, UPT, UR21, 0x90, URZ ;  /* 0x0000009015217890 */ /* 0x000fe4000fffe0ff */
[----:B------:R-:W-:-:S02]  /*4430*/  UIADD3 UR25, UPT, UPT, UR21, 0x98, URZ ;  /* 0x0000009815197890 */ /* 0x000fc4000fffe0ff */
[----:B------:R-:W-:Y:S01]  /*4440*/  UIADD3 UR17, UPT, UPT, UR21, 0xa0, URZ ;  /* 0x000000a015117890 */ /* 0x000fe2000fffe0ff */
[----:B------:R-:W-:Y:S01]  /*4450*/  UMOV UR6, UR7 ;  /* 0x0000000700067c82 */ /* 0x000fe20008000000 */
[----:B------:R-:W-:Y:S01]  /*4460*/  UMOV UR41, UR9 ;  /* 0x0000000900297c82 */ /* 0x000fe20008000000 */
[----:B------:R-:W-:Y:S02]  /*4470*/  UISETP.GE.AND UP0, UPT, UR42, 0x1, UPT ;  /* 0x000000012a00788c */ /* 0x000fe4000bf06270 */
[----:B------:R-:W-:Y:S01]  /*4480*/  UISETP.NE.AND UP4, UPT, UR42, 0x1, UPT ;  /* 0x000000012a00788c */ /* 0x000fe2000bf85270 */
[----:B------:R-:W1:Y:S01]  /*4490*/  LDCU.64 UR22, c[0x0][0xb28] ;  /* 0x00016500ff1677ac */ /* 0x000e620008000a00 */
[----:B------:R-:W-:Y:S02]  /*44a0*/  UISETP.NE.AND UP6, UPT, UR15, 0x1, UPT ;  /* 0x000000010f00788c */ /* 0x000fe4000bfc5270 */
[----:B------:R-:W-:Y:S02]  /*44b0*/  UISETP.NE.AND UP5, UPT, UR46, 0x1, UPT ;  /* 0x000000012e00788c */ /* 0x000fe4000bfa5270 */
[----:B------:R-:W-:-:S02]  /*44c0*/  UPRMT UR37, UR10, 0x654, UR37 ;  /* 0x000006540a257896 */ /* 0x000fc40008000025 */
[----:B------:R-:W-:Y:S02]  /*44d0*/  USHF.R.U32.HI UR43, URZ, UR45, UR6 ;  /* 0x0000002dff2b7299 */ /* 0x000fe40008011606 */
[----:B------:R-:W-:Y:S02]  /*44e0*/  UPRMT UR40, UR10, 0x654, UR33 ;  /* 0x000006540a287896 */ /* 0x000fe40008000021 */
[----:B------:R-:W-:Y:S02]  /*44f0*/  UPRMT UR39, UR10, 0x654, UR25 ;  /* 0x000006540a277896 */ /* 0x000fe40008000019 */
[----:B------:R-:W-:Y:S02]  /*4500*/  UPRMT UR38, UR10, 0x654, UR17 ;  /* 0x000006540a267896 */ /* 0x000fe40008000011 */
[----:B----4-:R-:W-:Y:S02]  /*4510*/  USHF.R.U32.HI UR41, URZ, UR49, UR41 ;  /* 0x00000031ff297299 */ /* 0x010fe40008011629 */
[----:B------:R-:W-:-:S11]  /*4520*/  UISETP.NE.AND UP2, UPT, UR4, 0x1, UPT ;  /* 0x000000010400788c */ /* 0x000fd6000bf45270 */
.L_x_91:
[C---:B------:R-:W-:Y:S02]  /*4530*/  LEA R12, R14.reuse, UR21, 0x3 ;  /* 0x000000150e0c7c11 */ /* 0x040fe4000f8e18ff */
[----:B------:R-:W-:Y:S02]  /*4540*/  SHF.L.U32 R9, R13, 0x1f, RZ ;  /* 0x0000001f0d097819 */ /* 0x000fe400000006ff */
[----:B------:R-:W-:Y:S02]  /*4550*/  LEA R10, R14, UR21, 0x4 ;  /* 0x000000150e0a7c11 */ /* 0x000fe4000f8e20ff */
[----:B--2---:R-:W2:Y:S02]  /*4560*/  SYNCS.PHASECHK.TRANS64.TRYWAIT P0, [R12+URZ+0xe0], R9 ;  /* 0x0000e0090c0075a7 */ /* 0x004ea400080011ff */
[----:B--2---:R-:W-:Y:S05]  /*4570*/  @!P0 BRA `(.L_x_81) ;  /* 0x0000005c004c8947 */ /* 0x004fea0003800000 */
.L_x_181:
[----:B--2---:R-:W2:Y:S01]  /*4580*/  LDS.128 R8, [R10+0x170] ;  /* 0x000170000a087984 */ /* 0x004ea20000000c00 */
[----:B------:R-:W-:Y:S01]  /*4590*/  UISETP.GE.AND UP0, UPT, UR42, 0x1, UPT ;  /* 0x000000012a00788c */ /* 0x000fe2000bf06270 */
[----:B------:R-:W-:Y:S01]  /*45a0*/  @!PT LDS RZ, [RZ] ;  /* 0x00000000fffff984 */ /* 0x000fe20000000800 */
[----:B------:R-:W-:Y:S01]  /*45b0*/  @!PT LDS RZ, [RZ] ;  /* 0x00000000fffff984 */ /* 0x000fe20000000800 */
[----:B------:R-:W-:Y:S01]  /*45c0*/  @!PT LDS RZ, [RZ] ;  /* 0x00000000fffff984 */ /* 0x000fe20000000800 */
[----:B------:R-:W-:Y:S01]  /*45d0*/  @!PT LDS RZ, [RZ] ;  /* 0x00000000fffff984 */ /* 0x000fe20000000800 */
[----:B------:R3:W-:Y:S06]  /*45e0*/  MEMBAR.ALL.CTA ;  /* 0x0000000000007992 */ /* 0x0007ec0000008000 */
[----:B---3--:R-:W3:Y:S01]  /*45f0*/  FENCE.VIEW.ASYNC.S ;  /* 0x00000000000073c6 */ /* 0x008ee20000000000 */
[----:B--2---:R-:W-:Y:S11]  /*4600*/  LOP3.LUT P0, RZ, R10, 0x1, RZ, 0xc0, !PT ;  /* 0x000000010aff7812 */ /* 0x004ff6000780c0ff */
[----:B------:R-:W-:Y:S02]  /*4610*/  @!UPT UIADD3 URZ, UPT, UPT, URZ, URZ, URZ ;  /* 0x000000fffffff290 */ /* 0x000fe4000fffe0ff */
[----:B---3--:R-:W-:Y:S01]  /*4620*/  VOTEU.ANY UP1, P0 ;  /* 0x0000000000ff7886 */ /* 0x008fe20000020100 */
[----:B------:R-:W-:Y:S11]  /*4630*/  PLOP3.LUT P0, PT, PT, PT, UP1, 0x80, 0x8 ;  /* 0x000000000008781c */ /* 0x000ff60003f0f018 */
[----:B------:R-:W-:Y:S02]  /*4640*/  @!UPT UIADD3 URZ, UPT, UPT, URZ, URZ, URZ ;  /* 0x000000fffffff290 */ /* 0x000fe4000fffe0ff */
[----:B------:R-:W-:Y:S02]  /*4650*/  @P0 SHF.R.U32.HI R0, RZ, 0x10, R9 ;  /* 0x00000010ff000819 */ /* 0x000fe40000011609 */
[----:B------:R-:W-:Y:S02]  /*4660*/  @P0 MOV R6, R8 ;  /* 0x0000000800060202 */ /* 0x000fe40000000f00 */
[----:B------:R-:W-:Y:S01]  /*4670*/  @P0 R2UR UR4, R0 ;  /* 0x00000000000402ca */ /* 0x000fe200000e0000 */
[----:B------:R-:W-:Y:S01]  /*4680*/  VIADD R0, R12, 0xf0 ;  /* 0x000000f00c007836 */ /* 0x000fe20000000000 */
[----:B------:R-:W-:Y:S02]  /*4690*/  @P0 LOP3.LUT R8, R9, 0xffff, RZ, 0xc0, !PT ;  /* 0x0000ffff09080812 */ /* 0x000fe400078ec0ff */
[----:B------:R-:W-:Y:S02]  /*46a0*/  @P0 R2UR UR6, R6 ;  /* 0x00000000060602ca */ /* 0x000fe400000e0000 */
[----:B------:R-:W-:Y:S02]  /*46b0*/  PRMT R0, RZ, 0x654, R0 ;  /* 0x00000654ff007816 */ /* 0x000fe40000000000 */
[----:B------:R-:W-:Y:S02]  /*46c0*/  @P0 R2UR UR5, R8 ;  /* 0x00000000080502ca */ /* 0x000fe400000e0000 */
[----:B------:R2:W-:Y:S03]  /*46d0*/  SYNCS.ARRIVE.TRANS64.RED.A1T0 RZ, [R0+URZ], RZ ;  /* 0x000000ff00ff79a7 */ /* 0x0005e600081004ff */
[----:B------:R-:W-:Y:S04]  /*46e0*/  @UP1 UMOV UR29, UR4 ;  /* 0x00000004001d1c82 */ /* 0x000fe80008000000 */
[----:B------:R-:W-:Y:S04]  /*46f0*/  @UP1 UMOV UR14, UR6 ;  /* 0x00000006000e1c82 */ /* 0x000fe80008000000 */
[----:B------:R-:W-:Y:S01]  /*4700*/  @UP1 UMOV UR13, UR5 ;  /* 0x00000005000d1c82 */ /* 0x000fe20008000000 */
[----:B------:R-:W-:Y:S05]  /*4710*/  BRA.U !UP0, `(.L_x_82) ;  /* 0x0000000108a47547 */ /* 0x000fea000b800000 */
[----:B------:R-:W-:Y:S02]  /*4720*/  UIMAD.WIDE.U32 UR18, UR13, UR47, URZ ;  /* 0x0000002f0d1272a5 */ /* 0x000fe4000f8e00ff */
[----:B------:R-:W-:Y:S02]  /*4730*/  UIMAD.WIDE.U32 UR26, UR14, UR44, URZ ;  /* 0x0000002c0e1a72a5 */ /* 0x000fe4000f8e00ff */
[----:B------:R-:W-:Y:S02]  /*4740*/  USEL UR4, UR30, UR41, !UP5 ;  /* 0x000000291e047287 */ /* 0x000fe4000e800000 */
[----:B------:R-:W-:Y:S02]  /*4750*/  USEL UR7, UR31, UR43, !UP6 ;  /* 0x0000002b1f077287 */ /* 0x000fe4000f000000 */
[----:B-1----:R-:W-:Y:S02]  /*4760*/  UIMAD.WIDE.U32 UR8, UR4, UR22, URZ ;  /* 0x00000016040872a5 */ /* 0x002fe4000f8e00ff */
[----:B------:R-:W-:Y:S01]  /*4770*/  UIMAD.WIDE.U32 UR10, UR7, UR22, URZ ;  /* 0x00000016070a72a5 */ /* 0x000fe2000f8e00ff */
[----:B------:R-:W-:Y:S02]  /*4780*/  UMOV UR5, UR19 ;  /* 0x0000001300057c82 */ /* 0x000fe40008000000 */
[----:B------:R-:W-:Y:S03]  /*4790*/  USHF.R.U32.HI UR6, URZ, UR49, UR5 ;  /* 0x00000031ff067299 */ /* 0x000fe60008011605 */
[----:B------:R-:W-:Y:S01]  /*47a0*/  UMOV UR5, UR27 ;  /* 0x0000001b00057c82 */ /* 0x000fe20008000000 */
[----:B------:R-:W-:Y:S02]  /*47b0*/  USEL UR6, UR13, UR6, !UP5 ;  /* 0x000000060d067287 */ /* 0x000fe4000e800000 */
[----:B------:R-:W-:Y:S03]  /*47c0*/  USHF.R.U32.HI UR12, URZ, UR45, UR5 ;  /* 0x0000002dff0c7299 */ /* 0x000fe60008011605 */
[----:B------:R-:W-:Y:S02]  /*47d0*/  UMOV UR5, UR9 ;  /* 0x0000000900057c82 */ /* 0x000fe40008000000 */
[----:B------:R-:W-:Y:S03]  /*47e0*/  @UP4 USHF.R.U32.HI UR4, URZ, UR23, UR5 ;  /* 0x00000017ff044299 */ /* 0x000fe60008011605 */
[----:B------:R-:W-:Y:S01]  /*47f0*/  UMOV UR5, UR11 ;  /* 0x0000000b00057c82 */ /* 0x000fe20008000000 */
[----:B------:R-:W-:Y:S02]  /*4800*/  UIMAD UR4, UR42, UR4, URZ ;  /* 0x000000042a0472a4 */ /* 0x000fe4000f8e02ff */
[----:B------:R-:W-:Y:S02]  /*4810*/  @UP4 USHF.R.U32.HI UR7, URZ, UR23, UR5 ;  /* 0x00000017ff074299 */ /* 0x000fe40008011605 */
[----:B------:R-:W-:Y:S02]  /*4820*/  UIMAD.WIDE.U32 UR10, UR6, UR22, URZ ;  /* 0x00000016060a72a5 */ /* 0x000fe4000f8e00ff */
[----:B------:R-:W-:Y:S02]  /*4830*/  USEL UR5, UR14, UR12, !UP6 ;  /* 0x0000000c0e057287 */ /* 0x000fe4000f000000 */
[----:B------:R-:W-:Y:S02]  /*4840*/  UIMAD UR8, UR42, UR7, URZ ;  /* 0x000000072a0872a4 */ /* 0x000fe4000f8e02ff */
[----:B------:R-:W-:Y:S03]  /*4850*/  UISETP.GE.AND UP0, UPT, UR6, UR4, UPT ;  /* 0x000000040600728c */ /* 0x000fe6000bf06270 */
[----:B------:R-:W-:Y:S01]  /*4860*/  UMOV UR4, UR11 ;  /* 0x0000000b00047c82 */ /* 0x000fe20008000000 */
[----:B------:R-:W-:Y:S02]  /*4870*/  UISETP.GE.OR UP0, UPT, UR5, UR8, UP0 ;  /* 0x000000080500728c */ /* 0x000fe40008706670 */
[----:B------:R-:W-:Y:S02]  /*4880*/  USHF.R.U32.HI UR4, URZ, UR23, UR4 ;  /* 0x00000017ff047299 */ /* 0x000fe40008011604 */
[----:B------:R-:W-:Y:S02]  /*4890*/  UIMAD.WIDE.U32 UR8, UR5, UR22, URZ ;  /* 0x00000016050872a5 */ /* 0x000fe4000f8e00ff */
[----:B------:R-:W-:Y:S04]  /*48a0*/  USEL UR10, UR6, UR4, !UP4 ;  /* 0x00000004060a7287 */ /* 0x000fe8000e000000 */
[----:B------:R-:W-:Y:S01]  /*48b0*/  UIADD3 UR11, UPT, UPT, -UR10, URZ, URZ ;  /* 0x000000ff0a0b7290 */ /* 0x000fe2000fffe1ff */
[----:B------:R-:W-:Y:S02]  /*48c0*/  @!UP0 UMOV UR4, UR9 ;  /* 0x0000000900048c82 */ /* 0x000fe40008000000 */
[----:B------:R-:W-:Y:S02]  /*48d0*/  @!UP0 USHF.R.U32.HI UR4, URZ, UR23, UR4 ;  /* 0x00000017ff048299 */ /* 0x000fe40008011604 */
[----:B------:R-:W-:Y:S02]  /*48e0*/  UIMAD UR8, UR42, UR11, UR6 ;  /* 0x0000000b2a0872a4 */ /* 0x000fe4000f8e0206 */
[----:B------:R-:W-:Y:S04]  /*48f0*/  @!UP0 USEL UR4, UR5, UR4, !UP4 ;  /* 0x0000000405048287 */ /* 0x000fe8000e000000 */
[----:B------:R-:W-:Y:S02]  /*4900*/  @!UP0 UIMAD UR8, UR7, UR8, UR4 ;  /* 0x00000008070882a4 */ /* 0x000fe4000f8e0204 */
[----:B------:R-:W-:Y:S02]  /*4910*/  @!UP0 UIADD3 UR9, UPT, UPT, UR10, -UR4, URZ ;  /* 0x800000040a098290 */ /* 0x000fe4000fffe0ff */
[----:B------:R-:W-:Y:S02]  /*4920*/  UIADD3 UR4, UPT, UPT, -UR5, URZ, URZ ;  /* 0x000000ff05047290 */ /* 0x000fe4000fffe1ff */
[----:B------:R-:W-:Y:S02]  /*4930*/  UIADD3 UR7, UPT, UPT, -UR6, URZ, URZ ;  /* 0x000000ff06077290 */ /* 0x000fe4000fffe1ff */
[----:B------:R-:W-:Y:S02]  /*4940*/  @!UP0 UIMAD UR6, UR9, UR42, UR5 ;  /* 0x0000002a090682a4 */ /* 0x000fe4000f8e0205 */
[----:B------:R-:W-:Y:S02]  /*4950*/  UIMAD UR14, UR15, UR4, UR14 ;  /* 0x000000040f0e72a4 */ /* 0x000fe4000f8e020e */
[----:B------:R-:W-:Y:S01]  /*4960*/  UIMAD UR13, UR46, UR7, UR13 ;  /* 0x000000072e0d72a4 */ /* 0x000fe2000f8e020d */
[----:B------:R-:W-:Y:S02]  /*4970*/  @!UP0 UMOV UR5, UR8 ;  /* 0x0000000800058c82 */ /* 0x000fe40008000000 */
[----:B------:R-:W-:Y:S02]  /*4980*/  UIMAD UR14, UR5, UR15, UR14 ;  /* 0x0000000f050e72a4 */ /* 0x000fe4000f8e020e */
[----:B------:R-:W-:Y:S11]  /*4990*/  UIMAD UR13, UR6, UR46, UR13 ;  /* 0x0000002e060d72a4 */ /* 0x000ff6000f8e020d */
[----:B------:R-:W-:Y:S01]  /*49a0*/  @!UPT UIADD3 URZ, UPT, UPT, URZ, URZ, URZ ;  /* 0x000000fffffff290 */ /* 0x000fe2000fffe0ff */
.L_x_82:
[----:B------:R-:W3:Y:S01]  /*49b0*/  @!UP2 LDCU.128 UR8, c[0x0][0xb10] ;  /* 0x00016200ff08a7ac */ /* 0x000ee20008000c00 */
[C---:B------:R-:W-:Y:S02]  /*49c0*/  ISETP.NE.U32.AND P1, PT, R4.reuse, RZ, PT ;  /* 0x000000ff0400720c */ /* 0x040fe40003f25070 */
[----:B------:R-:W-:Y:S02]  /*49d0*/  ISETP.NE.U32.AND P0, PT, R4, RZ, PT ;  /* 0x000000ff0400720c */ /* 0x000fe40003f05070 */
[C---:B------:R-:W-:Y:S02]  /*49e0*/  ISETP.NE.AND.EX P1, PT, R5.reuse, RZ, PT, P1 ;  /* 0x000000ff0500720c */ /* 0x040fe40003f25310 */
[----:B------:R-:W-:Y:S01]  /*49f0*/  ISETP.NE.AND.EX P0, PT, R5, RZ, PT, P0 ;  /* 0x000000ff0500720c */ /* 0x000fe20003f05300 */
[----:B------:R-:W4:Y:S01]  /*4a00*/  @!UP2 LDCU UR5, c[0x0][0xb0c] ;  /* 0x00016180ff05a7ac */ /* 0x000f220008000800 */
[----:B------:R-:W-:Y:S01]  /*4a10*/  SHF.L.U32 R9, R15, 0x1f, RZ ;  /* 0x0000001f0f097819 */ /* 0x000fe200000006ff */
[----:B------:R-:W-:Y:S02]  /*4a20*/  USHF.L.U32 UR35, UR16, 0x6, URZ ;  /* 0x0000000610237899 */ /* 0x000fe400080006ff */
[----:B------:R-:W-:Y:S02]  /*4a30*/  USHF.L.U32 UR34, UR20, 0x8, URZ ;  /* 0x0000000814227899 */ /* 0x000fe400080006ff */
[----:B---3--:R-:W-:Y:S07]  /*4a40*/  UIMAD.WIDE.U32 UR6, UR14, UR8, URZ ;  /* 0x000000080e0672a5 */ /* 0x008fee000f8e00ff */
[----:B------:R-:W-:Y:S01]  /*4a50*/  @!UP2 UMOV UR4, UR7 ;  /* 0x000000070004ac82 */ /* 0x000fe20008000000 */
[----:B----4-:R-:W-:Y:S02]  /*4a60*/  @!UP2 UISETP.NE.AND UP0, UPT, UR5, 0x1, UPT ;  /* 0x000000010500a88c */ /* 0x010fe4000bf05270 */
[----:B------:R-:W-:Y:S02]  /*4a70*/  @!UP2 USHF.R.U32.HI UR4, URZ, UR9, UR4 ;  /* 0x00000009ff04a299 */ /* 0x000fe40008011604 */
[----:B------:R-:W-:Y:S02]  /*4a80*/  UIMAD.WIDE.U32 UR6, UR13, UR11, URZ ;  /* 0x0000000b0d0672a5 */ /* 0x000fe4000f8e00ff */
[----:B------:R-:W-:Y:S02]  /*4a90*/  @!UP2 USEL UR8, UR14, UR4, !UP0 ;  /* 0x000000040e08a287 */ /* 0x000fe4000c000000 */
[----:B------:R-:W-:Y:S03]  /*4aa0*/  @!UP2 UISETP.NE.AND UP0, UPT, UR10, 0x1, UPT ;  /* 0x000000010a00a88c */ /* 0x000fe6000bf05270 */
[----:B------:R-:W-:Y:S02]  /*4ab0*/  @!UP2 UMOV UR6, UR7 ;  /* 0x000000070006ac82 */ /* 0x000fe40008000000 */
[----:B------:R-:W3:Y:S02]  /*4ac0*/  @!UP2 LDCU UR4, c[0x0][0xb20] ;  /* 0x00016400ff04a7ac */ /* 0x000ee40008000800 */
[----:B---3--:R-:W-:Y:S04]  /*4ad0*/  @!UP2 USHF.R.U32.HI UR6, URZ, UR4, UR6 ;  /* 0x00000004ff06a299 */ /* 0x008fe80008011606 */
[----:B------:R-:W-:Y:S04]  /*4ae0*/  @!UP2 USEL UR6, UR13, UR6, !UP0 ;  /* 0x000000060d06a287 */ /* 0x000fe8000c000000 */
[----:B------:R-:W-:Y:S02]  /*4af0*/  @!UP2 UIADD3 UR4, UPT, UPT, -UR8, UR6, URZ ;  /* 0x000000060804a290 */ /* 0x000fe4000fffe1ff */
[----:B------:R-:W-:Y:S02]  /*4b00*/  @!UP2 UIADD3 UR6, UPT, UPT, UR8, -UR6, URZ ;  /* 0x800000060806a290 */ /* 0x000fe4000fffe0ff */
[----:B------:R-:W-:Y:S02]  /*4b10*/  @!UP2 UIMAD UR14, UR4, UR5, UR14 ;  /* 0x00000005040ea2a4 */ /* 0x000fe4000f8e020e */
[----:B------:R-:W-:Y:S01]  /*4b20*/  @!UP2 UIMAD UR13, UR6, UR10, UR13 ;  /* 0x0000000a060da2a4 */ /* 0x000fe2000f8e020d */
[----:B------:R-:W-:Y:S11]  /*4b30*/  BRA.U UP3, `(.L_x_83) ;  /* 0x0000000103107547 */ /* 0x000ff6000b800000 */
[----:B--2---:R-:W-:Y:S04]  /*4b40*/  MOV R0, UR48 ;  /* 0x0000003000007c02 */ /* 0x004fe80008000f00 */
[----:B------:R-:W-:Y:S04]  /*4b50*/  SHF.L.U32 R11, R0, 0x1f, RZ ;  /* 0x0000001f000b7819 */ /* 0x000fe800000006ff */
[----:B------:R-:W2:Y:S02]  /*4b60*/  SYNCS.PHASECHK.TRANS64.TRYWAIT P2, [UR21+0xd8], R11 ;  /* 0x0000d80bff0075a7 */ /* 0x000ea40008041115 */
[----:B--2---:R-:W-:Y:S05]  /*4b70*/  @!P2 BRA `(.L_x_84) ;  /* 0x0000005400e0a947 */ /* 0x004fea0003800000 */
.L_x_83:
[----:B------:R-:W-:Y:S05]  /*4b80*/  @!P1 BRA `(.L_x_85) ;  /* 0x0000000000309947 */ /* 0x000fea0003800000 */
[----:B------:R-:W-:Y:S01]  /*4b90*/  ISETP.NE.U32.AND P1, PT, R2, RZ, PT ;  /* 0x000000ff0200720c */ /* 0x000fe20003f25070 */
[----:B------:R-:W3:Y:S01]  /*4ba0*/  LDCU.64 UR4, c[0x0][0x358] ;  /* 0x00006b00ff0477ac */ /* 0x000ee20008000a00 */
[----:B------:R-:W-:Y:S02]  /*4bb0*/  IMAD.MOV.U32 R81, RZ, RZ, 0x1 ;  /* 0x00000001ff517424 */ /* 0x000fe400078e00ff */
[----:B------:R-:W-:Y:S11]  /*4bc0*/  ISETP.NE.AND.EX P1, PT, R3, RZ, PT, P1 ;  /* 0x000000ff0300720c */ /* 0x000ff60003f25310 */
[----:B------:R-:W-:Y:S02]  /*4bd0*/  @!UPT UIADD3 URZ, UPT, UPT, URZ, URZ, URZ ;  /* 0x000000fffffff290 */ /* 0x000fe4000fffe0ff */
[----:B--2---:R-:W2:Y:S01]  /*4be0*/  @P1 LDC.64 R10, c[0x0][0x888] ;  /* 0x00022200ff0a1b82 */ /* 0x004ea20000000a00 */
[----:B------:R-:W-:Y:S04]  /*4bf0*/  @P1 IMAD R0, R4, UR36, RZ ;  /* 0x0000002404001c24 */ /* 0x000fe8000f8e02ff */
[----:B--2---:R-:W-:Y:S04]  /*4c00*/  @P1 IMAD.WIDE R10, R0, 0x4, R10 ;  /* 0x00000004000a1825 */ /* 0x004fe800078e020a */
[----:B------:R-:W-:Y:S01]  /*4c10*/  HFMA2 R0, -RZ, RZ, 0, 5.9604644775390625e-08 ;  /* 0x00000001ff007431 */ /* 0x000fe200000001ff */
[----:B---3-5:R3:W5:Y:S04]  /*4c20*/  @P1 LDG.E R41, desc[UR4][R10.64] ;  /* 0x000000040a291981 */ /* 0x028768000c1e1900 */
[----:B------:R-:W-:Y:S01]  /*4c30*/  @!P1 PRMT R81, R0, 0x7610, R81 ;  /* 0x0000761000519816 */ /* 0x000fe20000000051 */
[----:B---3--:R-:W4:Y:S06]  /*4c40*/  @!P1 LDC R41, c[0x0][0x880] ;  /* 0x00022000ff299b82 */ /* 0x008f2c0000000800 */
.L_x_85:
[----:B----45:R-:W-:Y:S01]  /*4c50*/  @!P0 FSETP.EQ.AND P1, PT, R41, RZ, PT ;  /* 0x000000ff2900820b */ /* 0x030fe20003f22000 */
[----:B------:R-:W-:Y:S01]  /*4c60*/  @!UPT UIADD3 URZ, UPT, UPT, URZ, URZ, URZ ;  /* 0x000000fffffff290 */ /* 0x000fe2000fffe0ff */
[----:B------:R-:W-:Y:S11]  /*4c70*/  @!P0 BRA `(.L_x_86) ;  /* 0x0000000000188947 */ /* 0x000ff60003800000 */
[----:B------:R-:W-:Y:S02]  /*4c80*/  LOP3.LUT P0, RZ, R81, 0xff, RZ, 0xc0, !PT ;  /* 0x000000ff51ff7812 */ /* 0x000fe4000780c0ff */
[----:B------:R-:W-:Y:S04]  /*4c90*/  ISETP.NE.U32.AND P1, PT, R2, RZ, PT ;  /* 0x000000ff0200720c */ /* 0x000fe80003f25070 */
[----:B------:R-:W-:Y:S04]  /*4ca0*/  ISETP.NE.AND.EX P1, PT, R3, RZ, PT, P1 ;  /* 0x000000ff0300720c */ /* 0x000fe80003f25310 */
[----:B------:R-:W-:Y:S03]  /*4cb0*/  PLOP3.LUT P1, PT, P1, PT, PT, 0x8, 0x80 ;  /* 0x000000000080781c */ /* 0x000fe60000f2e170 */
[----:B------:R-:W-:Y:S11]  /*4cc0*/  @P0 FSETP.EQ.AND P1, PT, R41, RZ, PT ;  /* 0x000000ff2900020b */ /* 0x000ff60003f22000 */
[----:B------:R-:W-:Y:S02]  /*4cd0*/  @!UPT UIADD3 URZ, UPT, UPT, URZ, URZ, URZ ;  /* 0x000000fffffff290 */ /* 0x000fe4000fffe0ff */
.L_x_86:
[----:B------:R-:W3:Y:S01]  /*4ce0*/  SYNCS.PHASECHK.TRANS64.TRYWAIT P2, [UR21+0xb0], R9 ;  /* 0x0000b009ff0075a7 */ /* 0x000ee20008041115 */
[----:B------:R-:W-:Y:S04]  /*4cf0*/  ELECT P0, URZ, PT ;  /* 0x0000000000ff782f */ /* 0x000fe80003800000 */
[----:B------:R-:W-:Y:S11]  /*4d00*/  PLOP3.LUT P1, PT, P1, P0, PT, 0xf2, 0x2f ;  /* 0x00000000002f781c */ /* 0x000ff60000f21e72 */
[----:B------:R-:W-:Y:S02]  /*4d10*/  @!UPT UIADD3 URZ, UPT, UPT, URZ, URZ, URZ ;  /* 0x000000fffffff290 */ /* 0x000fe4000fffe0ff */
[----:B------:R-:W-:Y:S05]  /*4d20*/  @!P1 IADD3 R8, P0, PT, R16, 0x580, RZ ;  /* 0x0000058010089810 */ /* 0x000fea0007f1e0ff */
[----:B------:R-:W-:Y:S01]  /*4d30*/  @!P1 IMAD.X R6, RZ, RZ, R17, P0 ;  /* 0x000000ffff069224 */ /* 0x000fe200000e0611 */
[----:B---3--:R-:W-:Y:S07]  /*4d40*/  @!P2 BRA `(.L_x_87) ;  /* 0x000000540084a947 */ /* 0x008fee0003800000 */
.L_x_184:
[----:B------:R-:W-:Y:S01]  /*4d50*/  @!P1 R2UR UR5, R8 ;  /* 0x00000000080592ca */ /* 0x000fe200000e0000 */
[----:B------:R-:W-:Y:S01]  /*4d60*/  VOTEU.ALL UP0, P1 ;  /* 0x0000000000ff7886 */ /* 0x000fe20000800000 */
[----:B------:R-:W-:Y:S01]  /*4d70*/  @!P1 R2UR UR4, R6 ;  /* 0x00000000060492ca */ /* 0x000fe200000e0000 */
[----:B--2---:R-:W-:Y:S01]  /*4d80*/  @!P1 IMAD.MOV.U32 R0, RZ, RZ, 0x2000 ;  /* 0x00002000ff009424 */ /* 0x004fe200078e00ff */
[----:B------:R-:W-:Y:S01]  /*4d90*/  UMOV UR6, 0x0 ;  /* 0x0000000000067882 */ /* 0x000fe20000000000 */
[----:B------:R-:W-:Y:S01]  /*4da0*/  UMOV UR7, 0x10000000 ;  /* 0x1000000000077882 */ /* 0x000fe20000000000 */
[----:B------:R-:W-:Y:S01]  /*4db0*/  @!UP0 UIADD3 UR32, UPT, UPT, UR21, 0x400, URZ ;  /* 0x0000040015208890 */ /* 0x000fe2000fffe0ff */
[----:B------:R-:W-:Y:S01]  /*4dc0*/  @!P1 IADD3 R8, P0, PT, R16, 0x580, RZ ;  /* 0x0000058010089810 */ /* 0x000fe20007f1e0ff */
[----:B------:R-:W-:Y:S04]  /*4dd0*/  VOTEU.ALL UP0, P1 ;  /* 0x0000000000ff7886 */ /* 0x000fe80000800000 */
[----:B------:R-:W-:Y:S02]  /*4de0*/  @!P1 IMAD.X R6, RZ, RZ, R17, P0 ;  /* 0x000000ffff069224 */ /* 0x000fe400000e0611 */
[----:B------:R-:W-:Y:S02]  /*4df0*/  IMAD.U32 R10, RZ, RZ, UR5 ;  /* 0x00000005ff0a7e24 */ /* 0x000fe4000f8e00ff */
[----:B------:R-:W-:Y:S03]  /*4e00*/  IMAD.U32 R11, RZ, RZ, UR4 ;  /* 0x00000004ff0b7e24 */ /* 0x000fe6000f8e00ff */
[----:B------:R-:W-:Y:S02]  /*4e10*/  @!P1 R2UR UR4, R10 ;  /* 0x000000000a0492ca */ /* 0x000fe400000e0000 */
[----:B------:R-:W-:Y:S11]  /*4e20*/  @!P1 R2UR UR5, R11 ;  /* 0x000000000b0592ca */ /* 0x000ff600000e0000 */
[----:B------:R-:W-:Y:S02]  /*4e30*/  @!UPT UIADD3 URZ, UPT, UPT, URZ, URZ, URZ ;  /* 0x000000fffffff290 */ /* 0x000fe4000fffe0ff */
[----:B------:R2:W-:Y:S01]  /*4e40*/  @!UP0 UTMALDG.3D [UR32], [UR4], desc[UR6] ;  /* 0x00000620040085b4 */ /* 0x0005e20008011000 */
[----:B------:R2:W-:Y:S01]  /*4e50*/  @!P1 SYNCS.ARRIVE.TRANS64.RED.A0TR RZ, [UR21+0x90], R0 ;  /* 0x00009000ffff99a7 */ /* 0x0005e20008300415 */
[----:B------:R-:W-:Y:S01]  /*4e60*/  SYNCS.ARRIVE.TRANS64.RED.A1T0 RZ, [UR40], RZ ;  /* 0x000000ffffff79a7 */ /* 0x000fe20008100428 */
[----:B------:R-:W3:Y:S02]  /*4e70*/  SYNCS.PHASECHK.TRANS64.TRYWAIT P2, [UR21+0xb8], R9 ;  /* 0x0000b809ff0075a7 */ /* 0x000ee40008041115 */
[----:B--23--:R-:W-:Y:S05]  /*4e80*/  @!P2 BRA `(.L_x_88) ;  /* 0x00000054004ca947 */ /* 0x00cfea0003800000 */
.L_x_186:
        /* <DEDUP_REMOVED lines=8> */
[----:B------:R-:W-:Y:S01]  /*4f10*/  @!UP0 UIADD3 UR24, UPT, UPT, UR21, 0x2400, URZ ;  /* 0x0000240015188890 */ /* 0x000fe2000fffe0ff */
[----:B------:R-:W-:Y:S01]  /*4f20*/  VOTEU.ALL UP0, P1 ;  /* 0x0000000000ff7886 */ /* 0x000fe20000800000 */
[----:B------:R-:W-:Y:S01]  /*4f30*/  UMOV UR27, UR35 ;  /* 0x00000023001b7c82 */ /* 0x000fe20008000000 */
[----:B------:R-:W-:Y:S02]  /*4f40*/  UMOV UR28, UR36 ;  /* 0x00000024001c7c82 */ /* 0x000fe40008000000 */
[----:B------:R-:W-:Y:S02]  /*4f50*/  IMAD.U32 R10, RZ, RZ, UR5 ;  /* 0x00000005ff0a7e24 */ /* 0x000fe4000f8e00ff */
[----:B------:R-:W-:Y:S02]  /*4f60*/  IMAD.U32 R11, RZ, RZ, UR4 ;  /* 0x00000004ff0b7e24 */ /* 0x000fe4000f8e00ff */
[----:B------:R-:W-:Y:S01]  /*4f70*/  @!P1 IMAD.X R6, RZ, RZ, R17, P0 ;  /* 0x000000ffff069224 */ /* 0x000fe200000e0611 */
        /* <DEDUP_REMOVED lines=8> */
.L_x_188:
[----:B------:R-:W-:Y:S01]  /*5000*/  @!P1 R2UR UR5, R8 ;  /* 0x00000000080592ca */ /* 0x000fe200000e0000 */
[----:B------:R-:W-:Y:S01]  /*5010*/  VOTEU.ALL UP0, P1 ;  /* 0x0000000000ff7886 */ /* 0x000fe20000800000 */
[----:B------:R-:W-:Y:S01]  /*5020*/  @!P1 R2UR UR4, R6 ;  /* 0x00000000060492ca */ /* 0x000fe200000e0000 */
[----:B--2---:R-:W-:Y:S01]  /*5030*/  @!P1 IMAD.MOV.U32 R0, RZ, RZ, 0x2000 ;  /* 0x00002000ff009424 */ /* 0x004fe200078e00ff */
[----:B------:R-:W-:Y:S01]  /*5040*/  UMOV UR6, 0x0 ;  /* 0x0000000000067882 */ /* 0x000fe20000000000 */
[----:B------:R-:W-:Y:S01]  /*5050*/  UMOV UR7, 0x10000000 ;  /* 0x1000000000077882 */ /* 0x000fe20000000000 */
[----:B------:R-:W-:Y:S01]  /*5060*/  @!UP0 UIADD3 UR18, UPT, UPT, UR34, 0x80, URZ ;  /* 0x0000008022128890 */ /* 0x000fe2000fffe0ff */
[----:B------:R-:W-:Y:S01]  /*5070*/  VIADD R14, R14, 0x1 ;  /* 0x000000010e0e7836 */ /* 0x000fe20000000000 */
[----:B------:R-:W-:Y:S01]  /*5080*/  @!UP0 UIADD3 UR16, UPT, UPT, UR21, 0x4400, URZ ;  /* 0x0000440015108890 */ /* 0x000fe2000fffe0ff */
[----:B------:R-:W-:Y:S01]  /*5090*/  VOTEU.ALL UP0, P1 ;  /* 0x0000000000ff7886 */ /* 0x000fe20000800000 */
[----:B------:R-:W-:Y:S01]  /*50a0*/  UMOV UR19, UR35 ;  /* 0x0000002300137c82 */ /* 0x000fe20008000000 */
[----:B------:R-:W-:Y:S02]  /*50b0*/  UMOV UR20, UR36 ;  /* 0x0000002400147c82 */ /* 0x000fe40008000000 */
        /* <DEDUP_REMOVED lines=10> */
.L_x_190:
[----:B------:R-:W-:Y:S01]  /*5160*/  @!P1 IADD3 R6, P0, PT, R16, 0x580, RZ ;  /* 0x0000058010069810 */ /* 0x000fe20007f1e0ff */
[----:B------:R-:W-:Y:S01]  /*5170*/  VOTEU.ALL UP0, P1 ;  /* 0x0000000000ff7886 */ /* 0x000fe20000800000 */
[----:B------:R-:W-:Y:S01]  /*5180*/  UMOV UR6, 0x0 ;  /* 0x0000000000067882 */ /* 0x000fe20000000000 */
[----:B------:R-:W-:Y:S01]  /*5190*/  UMOV UR7, 0x10000000 ;  /* 0x1000000000077882 */ /* 0x000fe20000000000 */
[----:B------:R-:W-:Y:S01]  /*51a0*/  @!P1 R2UR UR5, R6 ;  /* 0x00000000060592ca */ /* 0x000fe200000e0000 */
[----:B--2---:R-:W-:Y:S01]  /*51b0*/  @!P1 IMAD.X R0, RZ, RZ, R17, P0 ;  /* 0x000000ffff009224 */ /* 0x004fe200000e0611 */
[----:B------:R-:W-:Y:S01]  /*51c0*/  @!UP0 UIADD3 UR10, UPT, UPT, UR34, 0xc0, URZ ;  /* 0x000000c0220a8890 */ /* 0x000fe2000fffe0ff */
[----:B------:R-:W-:Y:S01]  /*51d0*/  R2UR UR18, R83 ;  /* 0x00000000531272ca */ /* 0x000fe200000e0000 */
[----:B------:R-:W-:Y:S01]  /*51e0*/  @!UP0 UIADD3 UR8, UPT, UPT, UR21, 0x6400, URZ ;  /* 0x0000640015088890 */ /* 0x000fe2000fffe0ff */
[----:B------:R-:W-:Y:S01]  /*51f0*/  R2UR UR16, R84 ;  /* 0x00000000541072ca */ /* 0x000fe200000e0000 */
[----:B------:R-:W-:Y:S01]  /*5200*/  @!UP0 UIADD3 UR9, UPT, UPT, UR21, 0xa8, URZ ;  /* 0x000000a815098890 */ /* 0x000fe2000fffe0ff */
[----:B------:R-:W-:Y:S01]  /*5210*/  @!P1 R2UR UR4, R0 ;  /* 0x00000000000492ca */ /* 0x000fe200000e0000 */
[----:B------:R-:W-:Y:S01]  /*5220*/  VOTEU.ALL UP0, P1 ;  /* 0x0000000000ff7886 */ /* 0x000fe20000800000 */
[----:B------:R-:W-:Y:S01]  /*5230*/  UMOV UR11, UR35 ;  /* 0x00000023000b7c82 */ /* 0x000fe20008000000 */
[----:B------:R-:W-:Y:S01]  /*5240*/  UMOV UR12, UR36 ;  /* 0x00000024000c7c82 */ /* 0x000fe20008000000 */
[C---:B------:R-:W-:Y:S01]  /*5250*/  ISETP.NE.AND P0, PT, R14.reuse, 0x2, PT ;  /* 0x000000020e00780c */ /* 0x040fe20003f05270 */
[----:B------:R-:W-:Y:S01]  /*5260*/  UPLOP3.LUT UP3, UPT, UPT, UPT, UPT, 0x80, 0x8 ;  /* 0x000000000008789c */ /* 0x000fe20003f6f070 */
[----:B------:R-:W-:Y:S01]  /*5270*/  IMAD.U32 R8, RZ, RZ, UR5 ;  /* 0x00000005ff087e24 */ /* 0x000fe2000f8e00ff */
[----:B------:R-:W-:Y:S01]  /*5280*/  LOP3.LUT R15, R15, 0x1, RZ, 0x3c, !PT ;  /* 0x000000010f0f7812 */ /* 0x000fe200078e3cff */
[----:B------:R-:W-:Y:S01]  /*5290*/  UMOV UR36, UR29 ;  /* 0x0000001d00247c82 */ /* 0x000fe20008000000 */
[----:B------:R-:W-:Y:S01]  /*52a0*/  SEL R0, RZ, 0x1, P0 ;  /* 0x00000001ff007807 */ /* 0x000fe20000000000 */
[----:B------:R-:W-:Y:S01]  /*52b0*/  UIADD3 UR20, UPT, UPT, UR13, UR18, URZ ;  /* 0x000000120d147290 */ /* 0x000fe2000fffe0ff */
[----:B------:R-:W-:Y:S01]  /*52c0*/  SEL R14, R14, RZ, P0 ;  /* 0x000000ff0e0e7207 */ /* 0x000fe20000000000 */
[----:B------:R-:W-:Y:S01]  /*52d0*/  UIADD3 UR16, UPT, UPT, UR14, UR16, URZ ;  /* 0x000000100e107290 */ /* 0x000fe2000fffe0ff */
[----:B------:R-:W-:Y:S01]  /*52e0*/  IMAD.U32 R9, RZ, RZ, UR4 ;  /* 0x00000004ff097e24 */ /* 0x000fe2000f8e00ff */
[----:B------:R-:W-:Y:S02]  /*52f0*/  @!P1 R2UR UR4, R8 ;  /* 0x00000000080492ca */ /* 0x000fe400000e0000 */
[----:B------:R-:W-:Y:S02]  /*5300*/  LOP3.LUT R13, R13, R0, RZ, 0x3c, !PT ;  /* 0x000000000d0d7212 */ /* 0x000fe400078e3cff */
[----:B------:R-:W-:Y:S11]  /*5310*/  @!P1 R2UR UR5, R9 ;  /* 0x00000000090592ca */ /* 0x000ff600000e0000 */
[----:B------:R-:W-:Y:S02]  /*5320*/  @!UPT UIADD3 URZ, UPT, UPT, URZ, URZ, URZ ;  /* 0x000000fffffff290 */ /* 0x000fe4000fffe0ff */
[----:B------:R2:W-:Y:S01]  /*5330*/  @!UP0 UTMALDG.3D [UR8], [UR4], desc[UR6] ;  /* 0x00000608040085b4 */ /* 0x0005e20008011000 */
[----:B------:R2:W-:Y:S01]  /*5340*/  @!P1 SYNCS.ARRIVE.TRANS64.RED.A0TR RZ, [UR21+0xa8], R7 ;  /* 0x0000a807ffff99a7 */ /* 0x0005e20008300415 */
[----:B------:R-:W-:Y:S01]  /*5350*/  SYNCS.ARRIVE.TRANS64.RED.A1T0 RZ, [UR37], RZ ;  /* 0x000000ffffff79a7 */ /* 0x000fe20008100425 */
[----:B------:R-:W-:Y:S05]  /*5360*/  BRA.U UP1, `(.L_x_91) ;  /* 0xfffffff101707547 */ /* 0x000fea000b83ffff */
[----:B------:R-:W-:-:S04]  /*5370*/  SHF.L.U32 R3, R15, 0x1f, RZ ;  /* 0x0000001f0f037819 */ /* 0x000fc800000006ff */
[----:B------:R-:W3:Y:S02]  /*5380*/  SYNCS.PHASECHK.TRANS64.TRYWAIT P0, [UR21+0xb0], R3 ;  /* 0x0000b003ff0075a7 */ /* 0x000ee40008001115 */
[----:B---3--:R-:W-:Y:S05]  /*5390*/  @!P0 BRA `(.L_x_92) ;  /* 0x0000005000508947 */ /* 0x008fea0003800000 */
.L_x_192:
[----:B------:R-:W4:Y:S02]  /*53a0*/  SYNCS.PHASECHK.TRANS64.TRYWAIT P0, [UR21+0xb8], R3 ;  /* 0x0000b803ff0075a7 */ /* 0x000f240008001115 */
[----:B----4-:R-:W-:Y:S05]  /*53b0*/  @!P0 BRA `(.L_x_93) ;  /* 0x0000005000608947 */ /* 0x010fea0003800000 */
.L_x_194:
[----:B------:R-:W4:Y:S02]  /*53c0*/  SYNCS.PHASECHK.TRANS64.TRYWAIT P0, [UR21+0xc0], R3 ;  /* 0x0000c003ff0075a7 */ /* 0x000f240008001115 */
[----:B----4-:R-:W-:Y:S05]  /*53d0*/  @!P0 BRA `(.L_x_94) ;  /* 0x0000005000708947 */ /* 0x010fea0003800000 */
.L_x_196:
[----:B---3--:R-:W-:-:S07]  /*53e0*/  MOV R0, UR21 ;  /* 0x0000001500007c02 */ /* 0x008fce0008000f00 */
.L_x_95:
[----:B---3--:R-:W-:-:S04]  /*53f0*/  SHF.L.U32 R3, R15, 0x1f, RZ ;  /* 0x0000001f0f037819 */ /* 0x008fc800000006ff */
[----:B------:R3:W4:Y:S03]  /*5400*/  SYNCS.PHASECHK.TRANS64.TRYWAIT P0, [R0+URZ+0xc8], R3 ;  /* 0x0000c803000075a7 */ /* 0x00072600080011ff */
[----:B----4-:R-:W-:Y:S05]  /*5410*/  @!P0 NANOSLEEP.SYNCS 0x989680 ;  /* 0x009896800000895d */ /* 0x010fea0003900000 */
[----:B------:R-:W4:Y:S02]  /*5420*/  @!P0 SYNCS.PHASECHK.TRANS64 P0, [R0+URZ+0xc8], R3 ;  /* 0x0000c803000085a7 */ /* 0x000f2400080010ff */
[----:B-12-4-:R-:W-:Y:S05]  /*5430*/  @P0 EXIT ;  /* 0x000000000000094d */ /* 0x016fea0003800000 */
[----:B------:R-:W-:Y:S05]  /*5440*/  BRA `(.L_x_95) ;  /* 0xfffffffc00e87947 */ /* 0x000fea000383ffff */
.L_x_80:
[----:B------:R-:W-:-:S06]  /*5450*/  UISETP.GE.AND UP0, UPT, UR17, 0x4, UPT ;  /* 0x000000041100788c */ /* 0x000fcc000bf06270 */
[----:B------:R-:W-:-:S13]  /*5460*/  PLOP3.LUT P0, PT, PT, PT, UP0, 0x80, 0x8 ;  /* 0x000000000008781c */ /* 0x000fda0003f0f008 */
[----:B-1----:R-:W-:Y:S05]  /*5470*/  @!P0 EXIT ;  /* 0x000000000000894d */ /* 0x002fea0003800000 */
[----:B------:R-:W1:Y:S08]  /*5480*/  S2UR UR4, SR_CgaCtaId ;  /* 0x00000000000479c3 */ /* 0x000e700000008800 */
[----:B------:R-:W-:Y:S01]  /*5490*/  BAR.SYNC.DEFER_BLOCKING 0x6, 0xa0 ;  /* 0x0182800000007b1d */ /* 0x000fe20000010000 */
[C---:B------:R-:W-:Y:S01]  /*54a0*/  IMAD.SHL.U32 R5, R94.reuse, 0x40, RZ ;  /* 0x000000405e057824 */ /* 0x040fe200078e00ff */
[----:B------:R-:W-:Y:S01]  /*54b0*/  SHF.R.U32.HI R3, RZ, 0x1, R94 ;  /* 0x00000001ff037819 */ /* 0x000fe2000001165e */
[C---:B------:R-:W-:Y:S01]  /*54c0*/  IMAD.U32 R37, R94.reuse, 0x10000, RZ ;  /* 0x000100005e257824 */ /* 0x040fe200078e00ff */
[C---:B------:R-:W-:Y:S01]  /*54d0*/  R2P PR, R94.reuse, 0x6 ;  /* 0x000000065e007804 */ /* 0x040fe20000000000 */
[----:B------:R-:W-:Y:S01]  /*54e0*/  IMAD.SHL.U32 R80, R94, 0x20, RZ ;  /* 0x000000205e507824 */ /* 0x000fe200078e00ff */
[----:B------:R-:W-:-:S02]  /*54f0*/  UMOV UR44, 0x400 ;  /* 0x00000400002c7882 */ /* 0x000fc40000000000 */
[----:B------:R-:W2:Y:S01]  /*5500*/  LDC.64 R78, c[0x0][0x8b0] ;  /* 0x00022c00ff4e7b82 */ /* 0x000ea20000000a00 */
[C---:B------:R-:W-:Y:S01]  /*5510*/  LOP3.LUT R2, R5.reuse, 0x1c0, RZ, 0xc0, !PT ;  /* 0x000001c005027812 */ /* 0x040fe200078ec0ff */
[----:B------:R-:W-:Y:S01]  /*5520*/  IMAD.MOV.U32 R92, RZ, RZ, 0x20 ;  /* 0x00000020ff5c7424 */ /* 0x000fe200078e00ff */
[----:B------:R-:W-:Y:S01]  /*5530*/  LOP3.LUT R5, R5, 0x200, RZ, 0xc0, !PT ;  /* 0x0000020005057812 */ /* 0x000fe200078ec0ff */
[----:B------:R-:W-:Y:S01]  /*5540*/  IMAD.MOV.U32 R91, RZ, RZ, 0x1 ;  /* 0x00000001ff5b7424 */ /* 0x000fe200078e00ff */
[----:B------:R-:W-:Y:S01]  /*5550*/  LOP3.LUT R3, R2, 0x8, R3, 0xf8, !PT ;  /* 0x0000000802037812 */ /* 0x000fe200078ef803 */
[----:B------:R-:W-:Y:S01]  /*5560*/  IMAD.SHL.U32 R2, R94, 0x8, RZ ;  /* 0x000000085e027824 */ /* 0x000fe200078e00ff */
[----:B------:R-:W-:Y:S01]  /*5570*/  LOP3.LUT R37, R37, 0x600000, RZ, 0xc0, !PT ;  /* 0x0060000025257812 */ /* 0x000fe200078ec0ff */
[----:B------:R-:W3:Y:S01]  /*5580*/  LDC.64 R76, c[0x0][0x8a8] ;  /* 0x00022a00ff4c7b82 */ /* 0x000ee20000000a00 */
[----:B------:R-:W-:Y:S01]  /*5590*/  LOP3.LUT R80, R5, 0xc00, R80, 0xf8, !PT ;  /* 0x00000c0005507812 */ /* 0x000fe200078ef850 */
[----:B------:R-:W-:Y:S01]  /*55a0*/  IMAD.MOV.U32 R36, RZ, RZ, RZ ;  /* 0x000000ffff247224 */ /* 0x000fe200078e00ff */
[----:B------:R-:W-:Y:S01]  /*55b0*/  LOP3.LUT R3, R3, 0x38, R2, 0x78, !PT ;  /* 0x0000003803037812 */ /* 0x000fe200078e7802 */
[----:B------:R-:W-:Y:S01]  /*55c0*/  IMAD.MOV.U32 R90, RZ, RZ, RZ ;  /* 0x000000ffff5a7224 */ /* 0x000fe200078e00ff */
[----:B------:R-:W-:-:S02]  /*55d0*/  SEL R93, R92, 0xffffffe0, !P2 ;  /* 0xffffffe05c5d7807 */ /* 0x000fc40005000000 */
[----:B------:R-:W-:Y:S02]  /*55e0*/  CS2R R88, SRZ ;  /* 0x0000000000587805 */ /* 0x000fe4000001ff00 */
[----:B------:R-:W-:Y:S01]  /*55f0*/  LOP3.LUT R80, R80, R3, RZ, 0xfc, !PT ;  /* 0x0000000350507212 */ /* 0x000fe200078efcff */
[----:B-1----:R-:W-:Y:S01]  /*5600*/  ULEA UR44, UR4, UR44, 0x18 ;  /* 0x0000002c042c7291 */ /* 0x002fe2000f8ec0ff */
[----:B------:R-:W-:Y:S01]  /*5610*/  LOP3.LUT R94, R94, 0x60, RZ, 0xc0, !PT ;  /* 0x000000605e5e7812 */ /* 0x000fe200078ec0ff */
[----:B------:R-:W1:Y:S01]  /*5620*/  LDCU UR59, c[0x0][0x370] ;  /* 0x00006e00ff3b77ac */ /* 0x000e620008000800 */
[----:B------:R-:W-:Y:S01]  /*5630*/  SEL R92, R92, 0xffffffe0, !P1 ;  /* 0xffffffe05c5c7807 */ /* 0x000fe20004800000 */
[----:B------:R-:W-:Y:S01]  /*5640*/  UIADD3 UR4, UPT, UPT, UR44, 0x400, URZ ;  /* 0x000004002c047890 */ /* 0x000fe2000fffe0ff */
[----:B------:R-:W4:Y:S04]  /*5650*/  LDCU UR43, c[0x0][0xb0c] ;  /* 0x00016180ff2b77ac */ /* 0x000f280008000800 */
[----:B------:R-:W1:Y:S01]  /*5660*/  LDS R0, [UR44+0x190] ;  /* 0x0001902cff007984 */ /* 0x000e620008000800 */
[----:B------:R-:W-:Y:S01]  /*5670*/  IMAD.U32 R86, RZ, RZ, UR4 ;  /* 0x00000004ff567e24 */ /* 0x000fe2000f8e00ff */
[----:B------:R-:W1:Y:S01]  /*5680*/  LDCU UR39, c[0x0][0xb30] ;  /* 0x00016600ff2777ac */ /* 0x000e620008000800 */
[----:B------:R-:W1:Y:S01]  /*5690*/  LDCU.64 UR56, c[0x0][0x888] ;  /* 0x00011100ff3877ac */ /* 0x000e620008000a00 */
[----:B------:R-:W1:Y:S01]  /*56a0*/  LDCU.64 UR40, c[0x0][0xb28] ;  /* 0x00016500ff2877ac */ /* 0x000e620008000a00 */
[----:B------:R-:W1:Y:S01]  /*56b0*/  LDCU.64 UR62, c[0x0][0x890] ;  /* 0x00011200ff3e77ac */ /* 0x000e620008000a00 */
[----:B------:R-:W1:Y:S01]  /*56c0*/  LDCU.128 UR52, c[0x0][0xb10] ;  /* 0x00016200ff3477ac */ /* 0x000e620008000c00 */
[----:B------:R-:W1:Y:S01]  /*56d0*/  LDCU UR58, c[0x0][0x374] ;  /* 0x00006e80ff3a77ac */ /* 0x000e620008000800 */
[----:B------:R-:W-:Y:S01]  /*56e0*/  UMOV UR47, URZ ;  /* 0x000000ff002f7c82 */ /* 0x000fe20008000000 */
[----:B------:R-:W-:Y:S01]  /*56f0*/  UMOV UR46, URZ ;  /* 0x000000ff002e7c82 */ /* 0x000fe20008000000 */
[----:B-1234-:R-:W-:-:S07]  /*5700*/  IMAD.IADD R37, R0, 0x1, R37 ;  /* 0x0000000100257824 */ /* 0x01efce00078e0225 */
.L_x_139:
[C---:B------:R-:W-:Y:S02]  /*5710*/  LEA R3, R88.reuse, UR44, 0x3 ;  /* 0x0000002c58037c11 */ /* 0x040fe4000f8e18ff */
[----:B------:R-:W-:Y:S02]  /*5720*/  SHF.L.U32 R0, R89, 0x1f, RZ ;  /* 0x0000001f59007819 */ /* 0x000fe400000006ff */
[----:B------:R-:W-:Y:S02]  /*5730*/  LEA R5, R88, UR44, 0x4 ;  /* 0x0000002c58057c11 */ /* 0x000fe4000f8e20ff */
[----:B-1----:R-:W1:Y:S02]  /*5740*/  SYNCS.PHASECHK.TRANS64.TRYWAIT P0, [R3+URZ+0xe0], R0 ;  /* 0x0000e000030075a7 */ /* 0x002e6400080011ff */
[----:B-1----:R-:W-:Y:S05]  /*5750*/  @!P0 BRA `(.L_x_96) ;  /* 0x0000004c00a88947 */ /* 0x002fea0003800000 */
.L_x_197:
[----:B------:R-:W2:Y:S01]  /*5760*/  LDS.128 R4, [R5+0x170] ;  /* 0x0001700005047984 */ /* 0x000ea20000000c00 */
        /* <DEDUP_REMOVED lines=10> */
[----:B------:R-:W-:Y:S01]  /*5810*/  PLOP3.LUT P0, PT, PT, PT, UP1, 0x80, 0x8 ;  /* 0x000000000008781c */ /* 0x000fe20003f0f018 */
[----:B------:R-:W-:Y:S11]  /*5820*/  UP2UR UR61, UPR, URZ, 0x2 ;  /* 0x00000002ff3d7883 */ /* 0x000ff60008000000 */
[----:B------:R-:W-:Y:S01]  /*5830*/  @!UPT UIADD3 URZ, UPT, UPT, URZ, URZ, URZ ;  /* 0x000000fffffff290 */ /* 0x000fe2000fffe0ff */
[----:B-1----:R-:W-:Y:S02]  /*5840*/  @P0 SHF.R.U32.HI R0, RZ, 0x10, R5 ;  /* 0x00000010ff000819 */ /* 0x002fe40000011605 */
        /* <DEDUP_REMOVED lines=12> */
[----:B------:R-:W2:Y:S01]  /*5910*/  LDCU UR12, c[0x0][0xb20] ;  /* 0x00016400ff0c77ac */ /* 0x000ea20008000800 */
[----:B------:R-:W-:Y:S02]  /*5920*/  UIMAD.WIDE.U32 UR4, UR58, UR55, URZ ;  /* 0x000000373a0472a5 */ /* 0x000fe4000f8e00ff */
[----:B------:R-:W-:Y:S02]  /*5930*/  UIMAD.WIDE.U32 UR6, UR59, UR52, URZ ;  /* 0x000000343b0672a5 */ /* 0x000fe4000f8e00ff */
[----:B------:R-:W-:Y:S02]  /*5940*/  UISETP.NE.AND UP0, UPT, UR54, 0x1, UPT ;  /* 0x000000013600788c */ /* 0x000fe4000bf05270 */
[----:B------:R-:W-:Y:S02]  /*5950*/  UIMAD.WIDE.U32 UR8, UR37, UR55, URZ ;  /* 0x00000037250872a5 */ /* 0x000fe4000f8e00ff */
[----:B------:R-:W-:Y:S02]  /*5960*/  UIMAD.WIDE.U32 UR10, UR38, UR52, URZ ;  /* 0x00000034260a72a5 */ /* 0x000fe4000f8e00ff */
[----:B------:R-:W-:Y:S02]  /*5970*/  UISETP.NE.AND UP1, UPT, UR43, 0x1, UPT ;  /* 0x000000012b00788c */ /* 0x000fe4000bf25270 */
[----:B------:R-:W-:Y:S01]  /*5980*/  UISETP.NE.AND UP2, UPT, UR42, 0x1, UPT ;  /* 0x000000012a00788c */ /* 0x000fe2000bf45270 */
[----:B------:R-:W-:Y:S02]  /*5990*/  UMOV UR4, UR5 ;  /* 0x0000000500047c82 */ /* 0x000fe40008000000 */
[----:B--2---:R-:W-:Y:S03]  /*59a0*/  USHF.R.U32.HI UR5, URZ, UR12, UR4 ;  /* 0x0000000cff057299 */ /* 0x004fe60008011604 */
[----:B------:R-:W-:Y:S02]  /*59b0*/  UMOV UR4, UR7 ;  /* 0x0000000700047c82 */ /* 0x000fe40008000000 */
[----:B------:R-:W-:Y:S02]  /*59c0*/  USHF.R.U32.HI UR7, URZ, UR53, UR4 ;  /* 0x00000035ff077299 */ /* 0x000fe40008011604 */
[----:B------:R-:W-:Y:S02]  /*59d0*/  USEL UR4, UR58, UR5, !UP0 ;  /* 0x000000053a047287 */ /* 0x000fe4000c000000 */
[----:B------:R-:W-:Y:S01]  /*59e0*/  USEL UR7, UR59, UR7, !UP1 ;  /* 0x000000073b077287 */ /* 0x000fe2000c800000 */
[----:B------:R-:W-:Y:S01]  /*59f0*/  UMOV UR5, UR9 ;  /* 0x0000000900057c82 */ /* 0x000fe20008000000 */
[----:B------:R-:W-:Y:S02]  /*5a00*/  UIMAD.WIDE.U32 UR8, UR4, UR40, URZ ;  /* 0x00000028040872a5 */ /* 0x000fe4000f8e00ff */
[----:B------:R-:W-:Y:S03]  /*5a10*/  USHF.R.U32.HI UR6, URZ, UR12, UR5 ;  /* 0x0000000cff067299 */ /* 0x000fe60008011605 */
[----:B------:R-:W-:Y:S01]  /*5a20*/  UMOV UR5, UR11 ;  /* 0x0000000b00057c82 */ /* 0x000fe20008000000 */
[----:B------:R-:W-:Y:S02]  /*5a30*/  UIMAD.WIDE.U32 UR10, UR7, UR40, URZ ;  /* 0x00000028070a72a5 */ /* 0x000fe4000f8e00ff */
[----:B------:R-:W-:Y:S02]  /*5a40*/  USHF.R.U32.HI UR12, URZ, UR53, UR5 ;  /* 0x00000035ff0c7299 */ /* 0x000fe40008011605 */
[----:B------:R-:W-:Y:S01]  /*5a50*/  USEL UR6, UR37, UR6, !UP0 ;  /* 0x0000000625067287 */ /* 0x000fe2000c000000 */
[----:B------:R-:W-:Y:S02]  /*5a60*/  UMOV UR5, UR9 ;  /* 0x0000000900057c82 */ /* 0x000fe40008000000 */
[----:B------:R-:W-:Y:S01]  /*5a70*/  UMOV UR10, UR11 ;  /* 0x0000000b000a7c82 */ /* 0x000fe20008000000 */
[----:B------:R-:W-:Y:S02]  /*5a80*/  @UP2 USHF.R.U32.HI UR4, URZ, UR41, UR5 ;  /* 0x00000029ff042299 */ /* 0x000fe40008011605 */
[----:B------:R-:W-:Y:S02]  /*5a90*/  @UP2 USHF.R.U32.HI UR7, URZ, UR41, UR10 ;  /* 0x00000029ff072299 */ /* 0x000fe4000801160a */
[----:B------:R-:W-:Y:S02]  /*5aa0*/  UIMAD UR4, UR42, UR4, URZ ;  /* 0x000000042a0472a4 */ /* 0x000fe4000f8e02ff */
        /* <DEDUP_REMOVED lines=8> */
[----:B------:R-:W-:Y:S02]  /*5b30*/  USEL UR11, UR6, UR4, !UP2 ;  /* 0x00000004060b7287 */ /* 0x000fe4000d000000 */
[----:B------:R-:W-:Y:S02]  /*5b40*/  UIADD3 UR8, UPT, UPT, -UR5, URZ, URZ ;  /* 0x000000ff05087290 */ /* 0x000fe4000fffe1ff */
[----:B------:R-:W-:Y:S01]  /*5b50*/  UIADD3 UR10, UPT, UPT, -UR11, URZ, URZ ;  /* 0x000000ff0b0a7290 */ /* 0x000fe2000fffe1ff */
[----:B------:R-:W-:Y:S01]  /*5b60*/  @!UP0 UMOV UR4, UR9 ;  /* 0x0000000900048c82 */ /* 0x000fe20008000000 */
[----:B------:R-:W-:Y:S02]  /*5b70*/  UIADD3 UR9, UPT, UPT, -UR6, URZ, URZ ;  /* 0x000000ff06097290 */ /* 0x000fe4000fffe1ff */
[----:B------:R-:W-:Y:S02]  /*5b80*/  @!UP0 USHF.R.U32.HI UR4, URZ, UR41, UR4 ;  /* 0x00000029ff048299 */ /* 0x000fe40008011604 */
[----:B------:R-:W-:Y:S02]  /*5b90*/  UIMAD UR10, UR42, UR10, UR6 ;  /* 0x0000000a2a0a72a4 */ /* 0x000fe4000f8e0206 */
[----:B------:R-:W-:Y:S04]  /*5ba0*/  @!UP0 USEL UR4, UR5, UR4, !UP2 ;  /* 0x0000000405048287 */ /* 0x000fe8000d000000 */
[----:B------:R-:W-:Y:S02]  /*5bb0*/  @!UP0 UIMAD UR10, UR7, UR10, UR4 ;  /* 0x0000000a070a82a4 */ /* 0x000fe4000f8e0204 */
[----:B------:R-:W-:Y:S02]  /*5bc0*/  @!UP0 UIADD3 UR11, UPT, UPT, UR11, -UR4, URZ ;  /* 0x800000040b0b8290 */ /* 0x000fe4000fffe0ff */
[----:B------:R-:W-:Y:S02]  /*5bd0*/  UIMAD UR7, UR43, UR8, UR38 ;  /* 0x000000082b0772a4 */ /* 0x000fe4000f8e0226 */
[----:B------:R-:W-:Y:S02]  /*5be0*/  @!UP0 UIMAD UR6, UR11, UR42, UR5 ;  /* 0x0000002a0b0682a4 */ /* 0x000fe4000f8e0205 */
[----:B------:R-:W-:Y:S01]  /*5bf0*/  UIMAD UR4, UR54, UR9, UR37 ;  /* 0x00000009360472a4 */ /* 0x000fe2000f8e0225 */
[----:B------:R-:W-:Y:S02]  /*5c00*/  @!UP0 UMOV UR5, UR10 ;  /* 0x0000000a00058c82 */ /* 0x000fe40008000000 */
[----:B------:R-:W-:Y:S02]  /*5c10*/  UIMAD UR38, UR5, UR43, UR7 ;  /* 0x0000002b052672a4 */ /* 0x000fe4000f8e0207 */
[----:B------:R-:W-:Y:S11]  /*5c20*/  UIMAD UR37, UR6, UR54, UR4 ;  /* 0x00000036062572a4 */ /* 0x000ff6000f8e0204 */
[----:B------:R-:W-:Y:S01]  /*5c30*/  @!UPT UIADD3 URZ, UPT, UPT, URZ, URZ, URZ ;  /* 0x000000fffffff290 */ /* 0x000fe2000fffe0ff */
.L_x_97:
[----:B------:R-:W-:Y:S01]  /*5c40*/  UISETP.NE.AND UP0, UPT, UR39, 0x1, UPT ;  /* 0x000000012700788c */ /* 0x000fe2000bf05270 */
[----:B------:R-:W-:Y:S01]  /*5c50*/  LOP3.LUT P0, RZ, R86, 0x3f0, RZ, 0xc0, !PT ;  /* 0x000003f056ff7812 */ /* 0x000fe2000780c0ff */
[----:B------:R-:W-:Y:S01]  /*5c60*/  USHF.L.U32 UR50, UR16, 0x6, URZ ;  /* 0x0000000610327899 */ /* 0x000fe200080006ff */
[----:B------:R-:W-:Y:S01]  /*5c70*/  BSSY.RECONVERGENT B6, `(.L_x_98) ;  /* 0x0000034000067945 */ /* 0x000fe20003800200 */
[----:B------:R-:W-:Y:S01]  /*5c80*/  USHF.L.U32 UR49, UR20, 0x8, URZ ;  /* 0x0000000814317899 */ /* 0x000fe200080006ff */
[----:B------:R-:W-:Y:S06]  /*5c90*/  IADD3 R88, PT, PT, R88, 0x1, RZ ;  /* 0x0000000158587810 */ /* 0x000fec0007ffe0ff */
[----:B------:R-:W2:Y:S01]  /*5ca0*/  @!UP0 LDCU.128 UR12, c[0x0][0xb10] ;  /* 0x00016200ff0c87ac */ /* 0x000ea20008000c00 */
[----:B------:R-:W3:Y:S01]  /*5cb0*/  @!UP0 LDCU UR5, c[0x0][0xb0c] ;  /* 0x00016180ff0587ac */ /* 0x000ee20008000800 */
[----:B------:R-:W4:Y:S01]  /*5cc0*/  @!UP0 LDCU UR10, c[0x0][0xb20] ;  /* 0x00016400ff0a87ac */ /* 0x000f220008000800 */
[----:B--2---:R-:W-:Y:S02]  /*5cd0*/  UIMAD.WIDE.U32 UR8, UR38, UR12, URZ ;  /* 0x0000000c260872a5 */ /* 0x004fe4000f8e00ff */
[----:B------:R-:W-:Y:S02]  /*5ce0*/  UIMAD.WIDE.U32 UR6, UR37, UR15, URZ ;  /* 0x0000000f250672a5 */ /* 0x000fe4000f8e00ff */
[----:B------:R-:W-:Y:S03]  /*5cf0*/  @!UP0 UISETP.NE.AND UP1, UPT, UR14, 0x1, UPT ;  /* 0x000000010e00888c */ /* 0x000fe6000bf25270 */
[----:B------:R-:W-:Y:S01]  /*5d00*/  @!UP0 UMOV UR4, UR9 ;  /* 0x0000000900048c82 */ /* 0x000fe20008000000 */
[----:B---3--:R-:W-:Y:S02]  /*5d10*/  @!UP0 UISETP.NE.AND UP2, UPT, UR5, 0x1, UPT ;  /* 0x000000010500888c */ /* 0x008fe4000bf45270 */
[----:B------:R-:W-:Y:S01]  /*5d20*/  @!UP0 USHF.R.U32.HI UR4, URZ, UR13, UR4 ;  /* 0x0000000dff048299 */ /* 0x000fe20008011604 */
[----:B------:R-:W-:Y:S02]  /*5d30*/  @!UP0 UMOV UR6, UR7 ;  /* 0x0000000700068c82 */ /* 0x000fe40008000000 */
[----:B----4-:R-:W-:Y:S02]  /*5d40*/  @!UP0 USHF.R.U32.HI UR6, URZ, UR10, UR6 ;  /* 0x0000000aff068299 */ /* 0x010fe40008011606 */
[----:B------:R-:W-:Y:S02]  /*5d50*/  @!UP0 USEL UR7, UR38, UR4, !UP2 ;  /* 0x0000000426078287 */ /* 0x000fe4000d000000 */
[----:B------:R-:W-:Y:S04]  /*5d60*/  @!UP0 USEL UR6, UR37, UR6, !UP1 ;  /* 0x0000000625068287 */ /* 0x000fe8000c800000 */
[----:B------:R-:W-:Y:S02]  /*5d70*/  @!UP0 UIADD3 UR4, UPT, UPT, -UR7, UR6, URZ ;  /* 0x0000000607048290 */ /* 0x000fe4000fffe1ff */
[----:B------:R-:W-:Y:S02]  /*5d80*/  @!UP0 UIADD3 UR6, UPT, UPT, UR7, -UR6, URZ ;  /* 0x8000000607068290 */ /* 0x000fe4000fffe0ff */
[----:B------:R-:W-:Y:S02]  /*5d90*/  @!UP0 UIMAD UR38, UR4, UR5, UR38 ;  /* 0x00000005042682a4 */ /* 0x000fe4000f8e0226 */
[----:B------:R-:W-:Y:S01]  /*5da0*/  @!UP0 UIMAD UR37, UR6, UR14, UR37 ;  /* 0x0000000e062582a4 */ /* 0x000fe2000f8e0225 */
[----:B------:R-:W-:Y:S11]  /*5db0*/  @!P0 BRA `(.L_x_99) ;  /* 0x00000000007c8947 */ /* 0x000ff60003800000 */
[----:B------:R-:W2:Y:S01]  /*5dc0*/  LDCU.64 UR8, c[0x4][0x80] ;  /* 0x01001000ff0877ac */ /* 0x000ea20008000a00 */
[----:B------:R-:W-:Y:S01]  /*5dd0*/  MOV R2, 0x0 ;  /* 0x0000000000027802 */ /* 0x000fe20000000f00 */
[----:B------:R-:W-:Y:S02]  /*5de0*/  HFMA2 R12, -RZ, RZ, 0, 5.9604644775390625e-08 ;  /* 0x00000001ff0c7431 */ /* 0x000fe400000001ff */
[----:B------:R-:W-:Y:S01]  /*5df0*/  IMAD.MOV.U32 R8, RZ, RZ, 0x70 ;  /* 0x00000070ff087424 */ /* 0x000fe200078e00ff */
[----:B------:R3:W4:Y:S01]  /*5e00*/  LDC.64 R14, c[0x4][R2] ;  /* 0x01000000020e7b82 */ /* 0x0007220000000a00 */
[----:B------:R-:W1:Y:S01]  /*5e10*/  LDCU.64 UR6, c[0x4][0x88] ;  /* 0x01001100ff0677ac */ /* 0x000e620008000a00 */
[----:B------:R-:W-:Y:S01]  /*5e20*/  IMAD.MOV.U32 R13, RZ, RZ, RZ ;  /* 0x000000ffff0d7224 */ /* 0x000fe200078e00ff */
[----:B------:R-:W1:Y:S01]  /*5e30*/  LDCU.64 UR4, c[0x4][0x8] ;  /* 0x01000100ff0477ac */ /* 0x000e620008000a00 */
[----:B--2---:R-:W-:Y:S01]  /*5e40*/  MOV R5, UR9 ;  /* 0x0000000900057c02 */ /* 0x004fe20008000f00 */
[----:B------:R-:W-:Y:S01]  /*5e50*/  IMAD.U32 R4, RZ, RZ, UR8 ;  /* 0x00000008ff047e24 */ /* 0x000fe2000f8e00ff */
[----:B-1----:R-:W-:Y:S01]  /*5e60*/  MOV R7, UR7 ;  /* 0x0000000700077c02 */ /* 0x002fe20008000f00 */
[----:B------:R-:W-:Y:S01]  /*5e70*/  IMAD.U32 R6, RZ, RZ, UR6 ;  /* 0x00000006ff067e24 */ /* 0x000fe2000f8e00ff */
[----:B------:R-:W-:Y:S01]  /*5e80*/  MOV R11, UR5 ;  /* 0x00000005000b7c02 */ /* 0x000fe20008000f00 */
[----:B------:R-:W-:Y:S02]  /*5e90*/  IMAD.U32 R10, RZ, RZ, UR4 ;  /* 0x00000004ff0a7e24 */ /* 0x000fe4000f8e00ff */
[----:B------:R-:W-:Y:S07]  /*5ea0*/  LEPC R20, `(.L_x_100) ;  /* 0x000000001014794e */ /* 0x000fee0000000000 */
[----:B---345:R-:W-:Y:S05]  /*5eb0*/  CALL.ABS.NOINC R14 ;  /* 0x000000000e007343 */ /* 0x038fea0003c00000 */
.L_x_100:
[----:B------:R-:W1:Y:S01]  /*5ec0*/  LDCU.64 UR8, c[0x4][0x80] ;  /* 0x01001000ff0877ac */ /* 0x000e620008000a00 */
[----:B------:R-:W2:Y:S01]  /*5ed0*/  LDC.64 R2, c[0x4][R2] ;  /* 0x0100000002027b82 */ /* 0x000ea20000000a00 */
[----:B------:R-:W-:Y:S02]  /*5ee0*/  HFMA2 R12, -RZ, RZ, 0, 5.9604644775390625e-08 ;  /* 0x00000001ff0c7431 */ /* 0x000fe400000001ff */
[----:B------:R-:W-:Y:S02]  /*5ef0*/  IMAD.MOV.U32 R8, RZ, RZ, 0x70 ;  /* 0x00000070ff087424 */ /* 0x000fe400078e00ff */
[----:B------:R-:W-:Y:S01]  /*5f00*/  IMAD.MOV.U32 R13, RZ, RZ, RZ ;  /* 0x000000ffff0d7224 */ /* 0x000fe200078e00ff */
[----:B------:R-:W3:Y:S01]  /*5f10*/  LDCU.64 UR6, c[0x4][0x88] ;  /* 0x01001100ff0677ac */ /* 0x000ee20008000a00 */
[----:B------:R-:W4:Y:S01]  /*5f20*/  LDCU.64 UR4, c[0x4][0x8] ;  /* 0x01000100ff0477ac */ /* 0x000f220008000a00 */
[----:B-1----:R-:W-:Y:S02]  /*5f30*/  MOV R4, UR8 ;  /* 0x0000000800047c02 */ /* 0x002fe40008000f00 */
[----:B------:R-:W-:Y:S02]  /*5f40*/  MOV R5, UR9 ;  /* 0x0000000900057c02 */ /* 0x000fe40008000f00 */
[----:B---3--:R-:W-:Y:S01]  /*5f50*/  MOV R7, UR7 ;  /* 0x0000000700077c02 */ /* 0x008fe20008000f00 */
[----:B------:R-:W-:Y:S01]  /*5f60*/  IMAD.U32 R6, RZ, RZ, UR6 ;  /* 0x00000006ff067e24 */ /* 0x000fe2000f8e00ff */
[----:B----4-:R-:W-:Y:S01]  /*5f70*/  MOV R11, UR5 ;  /* 0x00000005000b7c02 */ /* 0x010fe20008000f00 */
[----:B------:R-:W-:Y:S02]  /*5f80*/  IMAD.U32 R10, RZ, RZ, UR4 ;  /* 0x00000004ff0a7e24 */ /* 0x000fe4000f8e00ff */
[----:B------:R-:W-:Y:S07]  /*5f90*/  LEPC R20, `(.L_x_99) ;  /* 0x000000001014794e */ /* 0x000fee0000000000 */
[----:B--2---:R-:W-:Y:S05]  /*5fa0*/  CALL.ABS.NOINC R2 ;  /* 0x0000000002007343 */ /* 0x004fea0003c00000 */
.L_x_99:
[----:B------:R-:W-:Y:S05]  /*5fb0*/  BSYNC.RECONVERGENT B6 ;  /* 0x0000000000067941 */ /* 0x000fea0003800200 */
.L_x_98:
[----:B------:R-:W-:Y:S01]  /*5fc0*/  R2UR UR4, R85 ;  /* 0x00000000550472ca */ /* 0x000fe200000e0000 */
[----:B------:R-:W-:Y:S01]  /*5fd0*/  UISETP.NE.U32.AND UP0, UPT, UR62, URZ, UPT ;  /* 0x000000ff3e00728c */ /* 0x000fe2000bf05070 */
[----:B------:R-:W-:Y:S02]  /*5fe0*/  ISETP.NE.U32.AND P4, PT, R78, RZ, PT ;  /* 0x000000ff4e00720c */ /* 0x000fe40003f85070 */
[----:B------:R-:W-:Y:S01]  /*5ff0*/  ISETP.NE.U32.AND P2, PT, RZ, UR56, PT ;  /* 0x00000038ff007c0c */ /* 0x000fe2000bf45070 */
[----:B------:R-:W-:Y:S01]  /*6000*/  UISETP.NE.AND.EX UP1, UPT, UR63, URZ, UPT, UP0 ;  /* 0x000000ff3f00728c */ /* 0x000fe2000bf25300 */
[----:B------:R-:W-:Y:S01]  /*6010*/  ISETP.NE.AND.EX P4, PT, R79, RZ, PT, P4 ;  /* 0x000000ff4f00720c */ /* 0x000fe20003f85340 */
[----:B------:R-:W-:Y:S01]  /*6020*/  UPLOP3.LUT UP0, UPT, UPT, UPT, UPT, 0x40, 0x4 ;  /* 0x000000000004789c */ /* 0x000fe20003f0e870 */
[----:B------:R-:W-:Y:S05]  /*6030*/  ISETP.NE.AND.EX P2, PT, RZ, UR57, PT, P2 ;  /* 0x00000039ff007c0c */ /* 0x000fea000bf45320 */
[----:B------:R-:W-:Y:S06]  /*6040*/  UISETP.NE.AND UP2, UPT, UR4, URZ, UPT ;  /* 0x000000ff0400728c */ /* 0x000fec000bf45270 */
[----:B------:R-:W-:Y:S05]  /*6050*/  PLOP3.LUT P1, PT, PT, PT, UP2, 0x80, 0x8 ;  /* 0x000000000008781c */ /* 0x000fea0003f2f028 */
[----:B------:R-:W-:Y:S06]  /*6060*/  @UP2 UPLOP3.LUT UP0, UPT, UPT, UPT, UP1, 0x80, 0x8 ;  /* 0x000000000008289c */ /* 0x000fec0003f0f010 */
[----:B------:R-:W-:Y:S01]  /*6070*/  PLOP3.LUT P0, PT, PT, PT, UP0, 0x80, 0x8 ;  /* 0x000000000008781c */ /* 0x000fe20003f0f008 */
[----:B------:R-:W-:Y:S01]  /*6080*/  @!UPT UIADD3 URZ, UPT, UPT, URZ, URZ, URZ ;  /* 0x000000fffffff290 */ /* 0x000fe2000fffe0ff */
[----:B------:R-:W-:Y:S11]  /*6090*/  BRA.U !UP1, `(.L_x_101) ;  /* 0x00000001093c7547 */ /* 0x000ff6000b800000 */
[----:B------:R-:W-:Y:S01]  /*60a0*/  UISETP.NE.U32.AND UP0, UPT, UR56, URZ, UPT ;  /* 0x000000ff3800728c */ /* 0x000fe2000bf05070 */
[----:B-1----:R-:W-:Y:S01]  /*60b0*/  HFMA2 R0, -RZ, RZ, 0, 5.9604644775390625e-08 ;  /* 0x00000001ff007431 */ /* 0x002fe200000001ff */
[----:B------:R-:W1:Y:S01]  /*60c0*/  LDCU.64 UR8, c[0x0][0x358] ;  /* 0x00006b00ff0877ac */ /* 0x000e620008000a00 */
[----:B------:R-:W-:Y:S01]  /*60d0*/  IMAD.MOV.U32 R81, RZ, RZ, 0x1 ;  /* 0x00000001ff517424 */ /* 0x000fe200078e00ff */
[----:B------:R-:W-:Y:S06]  /*60e0*/  UISETP.NE.AND.EX UP0, UPT, UR57, URZ, UPT, UP0 ;  /* 0x000000ff3900728c */ /* 0x000fec000bf05300 */
[----:B------:R-:W-:Y:S05]  /*60f0*/  PLOP3.LUT P3, PT, PT, PT, UP0, 0x80, 0x8 ;  /* 0x000000000008781c */ /* 0x000fea0003f6f008 */
[----:B------:R-:W2:Y:S01]  /*6100*/  @UP0 LDCU.64 UR4, c[0x0][0x888] ;  /* 0x00011100ff0407ac */ /* 0x000ea20008000a00 */
[----:B------:R-:W-:Y:S07]  /*6110*/  @UP0 UIMAD UR6, UR36, UR62, URZ ;  /* 0x0000003e240602a4 */ /* 0x000fee000f8e02ff */
[----:B------:R-:W-:Y:S01]  /*6120*/  @!P3 PRMT R81, R0, 0x7610, R81 ;  /* 0x000076100051b816 */ /* 0x000fe20000000051 */
[----:B--2---:R-:W-:Y:S06]  /*6130*/  @UP0 UIMAD.WIDE UR4, UR6, 0x4, UR4 ;  /* 0x00000004060408a5 */ /* 0x004fec000f8e0204 */
[----:B------:R-:W-:Y:S01]  /*6140*/  IMAD.U32 R2, RZ, RZ, UR4 ;  /* 0x00000004ff027e24 */ /* 0x000fe2000f8e00ff */
[----:B------:R-:W-:Y:S04]  /*6150*/  MOV R3, UR5 ;  /* 0x0000000500037c02 */ /* 0x000fe80008000f00 */
[----:B------:R-:W2:Y:S01]  /*6160*/  @!UP0 LDCU UR4, c[0x0][0x880] ;  /* 0x00011000ff0487ac */ /* 0x000ea20008000800 */
[----:B-1---5:R3:W5:Y:S02]  /*6170*/  @P3 LDG.E R41, desc[UR8][R2.64] ;  /* 0x0000000802293981 */ /* 0x022764000c1e1900 */
[----:B--23--:R-:W-:Y:S02]  /*6180*/  @!P3 IMAD.U32 R41, RZ, RZ, UR4 ;  /* 0x00000004ff29be24 */ /* 0x00cfe4000f8e00ff */
.L_x_101:
[----:B------:R-:W-:Y:S05]  /*6190*/  @!P4 BRA `(.L_x_102) ;  /* 0x000000000024c947 */ /* 0x000fea0003800000 */
[----:B------:R-:W-:Y:S01]  /*61a0*/  ISETP.NE.U32.AND P3, PT, R76, RZ, PT ;  /* 0x000000ff4c00720c */ /* 0x000fe20003f65070 */
[----:B------:R-:W2:Y:S03]  /*61b0*/  LDCU.64 UR4, c[0x0][0x358] ;  /* 0x00006b00ff0477ac */ /* 0x000ea60008000a00 */
[----:B------:R-:W-:Y:S11]  /*61c0*/  ISETP.NE.AND.EX P3, PT, R77, RZ, PT, P3 ;  /* 0x000000ff4d00720c */ /* 0x000ff60003f65330 */
[----:B------:R-:W-:Y:S02]  /*61d0*/  @!UPT UIADD3 URZ, UPT, UPT, URZ, URZ, URZ ;  /* 0x000000fffffff290 */ /* 0x000fe4000fffe0ff */
[----:B------:R-:W3:Y:S01]  /*61e0*/  @P3 LDC.64 R2, c[0x0][0x8a8] ;  /* 0x00022a00ff023b82 */ /* 0x000ee20000000a00 */
[----:B-1----:R-:W-:Y:S04]  /*61f0*/  @P3 IMAD R0, R78, UR36, RZ ;  /* 0x000000244e003c24 */ /* 0x002fe8000f8e02ff */
[----:B---3--:R-:W-:Y:S05]  /*6200*/  @P3 IMAD.WIDE R2, R0, 0x4, R2 ;  /* 0x0000000400023825 */ /* 0x008fea00078e0202 */
[----:B--2--5:R2:W5:Y:S02]  /*6210*/  @P3 LDG.E R38, desc[UR4][R2.64] ;  /* 0x0000000402263981 */ /* 0x024564000c1e1900 */
[----:B--2---:R-:W3:Y:S02]  /*6220*/  @!P3 LDC R38, c[0x0][0x8a0] ;  /* 0x00022800ff26bb82 */ /* 0x004ee40000000800 */
.L_x_102:
[----:B-----5:R-:W-:Y:S01]  /*6230*/  FSETP.NEU.AND P3, PT, R41, RZ, PT ;  /* 0x000000ff2900720b */ /* 0x020fe20003f6d000 */
[----:B------:R-:W-:Y:S01]  /*6240*/  IMAD.SHL.U32 R47, R80, 0x2, RZ ;  /* 0x00000002502f7824 */ /* 0x000fe200078e00ff */
[----:B------:R-:W-:Y:S01]  /*6250*/  SEL R5, RZ, 0xffffffff, P2 ;  /* 0xffffffffff057807 */ /* 0x000fe20001000000 */
[----:B------:R-:W-:Y:S01]  /*6260*/  BSSY B1, `(.L_x_103) ;  /* 0x0000044000017945 */ /* 0x000fe20003800000 */
[----:B------:R-:W-:Y:S01]  /*6270*/  @P1 LOP3.LUT P2, RZ, R81, 0xff, RZ, 0xc0, !PT ;  /* 0x000000ff51ff1812 */ /* 0x000fe2000784c0ff */
[----:B------:R-:W-:Y:S01]  /*6280*/  VIADD R97, R47, UR44 ;  /* 0x0000002c2f617c36 */ /* 0x000fe20008000000 */
[----:B------:R-:W-:Y:S01]  /*6290*/  @P1 SEL R2, RZ, 0xffffffff, P3 ;  /* 0xffffffffff021807 */ /* 0x000fe20001800000 */
[----:B------:R-:W-:Y:S01]  /*62a0*/  IMAD.MOV.U32 R60, RZ, RZ, 0x1 ;  /* 0x00000001ff3c7424 */ /* 0x000fe200078e00ff */
[----:B------:R-:W-:Y:S01]  /*62b0*/  LOP3.LUT R91, R91, 0x1, RZ, 0x3c, !PT ;  /* 0x000000015b5b7812 */ /* 0x000fe200078e3cff */
[----:B------:R-:W-:Y:S01]  /*62c0*/  IMAD.MOV.U32 R46, RZ, RZ, RZ ;  /* 0x000000ffff2e7224 */ /* 0x000fe200078e00ff */
[----:B------:R-:W-:Y:S02]  /*62d0*/  @P0 SEL R2, R5, R2, !P2 ;  /* 0x0000000205020207 */ /* 0x000fe40005000000 */
[----:B------:R-:W-:Y:S02]  /*62e0*/  CS2R R74, SRZ ;  /* 0x00000000004a7805 */ /* 0x000fe4000001ff00 */
[----:B------:R-:W-:Y:S02]  /*62f0*/  LEA R98, R36, UR44, 0x3 ;  /* 0x0000002c24627c11 */ /* 0x000fe4000f8e18ff */
[----:B------:R-:W-:Y:S02]  /*6300*/  CS2R R72, SRZ ;  /* 0x0000000000487805 */ /* 0x000fe4000001ff00 */
[----:B------:R-:W-:Y:S02]  /*6310*/  @P1 LOP3.LUT R2, R2, 0x1, RZ, 0xc0, !PT ;  /* 0x0000000102021812 */ /* 0x000fe400078ec0ff */
[----:B------:R-:W-:Y:S02]  /*6320*/  CS2R R66, SRZ ;  /* 0x0000000000427805 */ /* 0x000fe4000001ff00 */
[----:B------:R-:W-:Y:S02]  /*6330*/  SHF.L.U32 R3, R90, 0x1f, RZ ;  /* 0x0000001f5a037819 */ /* 0x000fe400000006ff */
[----:B------:R-:W-:Y:S02]  /*6340*/  CS2R R64, SRZ ;  /* 0x0000000000407805 */ /* 0x000fe4000001ff00 */
[----:B------:R-:W-:Y:S02]  /*6350*/  ISETP.NE.U32.OR P6, PT, R2, 0x1, !P1 ;  /* 0x000000010200780c */ /* 0x000fe40004fc5470 */
[----:B------:R-:W-:Y:S02]  /*6360*/  CS2R R58, SRZ ;  /* 0x00000000003a7805 */ /* 0x000fe4000001ff00 */
[----:B------:R-:W-:Y:S02]  /*6370*/  PLOP3.LUT P2, PT, PT, PT, UP1, 0x80, 0x8 ;  /* 0x000000000008781c */ /* 0x000fe40003f4f018 */
[----:B------:R-:W-:Y:S02]  /*6380*/  CS2R R56, SRZ ;  /* 0x0000000000387805 */ /* 0x000fe4000001ff00 */
[----:B------:R-:W-:Y:S02]  /*6390*/  LEA.HI R39, R36, R36, RZ, 0x1 ;  /* 0x0000002424277211 */ /* 0x000fe400078f08ff */
[----:B------:R-:W-:Y:S02]  /*63a0*/  CS2R R50, SRZ ;  /* 0x0000000000327805 */ /* 0x000fe4000001ff00 */
[----:B------:R-:W-:Y:S02]  /*63b0*/  LOP3.LUT P4, R87, R81, 0xff, RZ, 0xc0, !PT ;  /* 0x000000ff51577812 */ /* 0x000fe4000788c0ff */
[----:B------:R-:W-:Y:S02]  /*63c0*/  CS2R R48, SRZ ;  /* 0x0000000000307805 */ /* 0x000fe4000001ff00 */
[----:B------:R-:W-:Y:S01]  /*63d0*/  SEL R2, RZ, 0xffffffff, P3 ;  /* 0xffffffffff027807 */ /* 0x000fe20001800000 */
[C---:B-1----:R-:W-:Y:S01]  /*63e0*/  IMAD.SHL.U32 R0, R39.reuse, 0x80, RZ ;  /* 0x0000008027007824 */ /* 0x042fe200078e00ff */
[----:B------:R-:W-:Y:S01]  /*63f0*/  LOP3.LUT R39, R39, 0xffe, RZ, 0xc0, !PT ;  /* 0x00000ffe27277812 */ /* 0x000fe200078ec0ff */
[----:B------:R-:W-:Y:S01]  /*6400*/  VIADD R99, R97, 0x400 ;  /* 0x0000040061637836 */ /* 0x000fe20000000000 */
[----:B------:R-:W-:Y:S01]  /*6410*/  P2R R95, PR, RZ, 0x40 ;  /* 0x00000040ff5f7803 */ /* 0x000fe20000000000 */
[----:B------:R-:W-:Y:S01]  /*6420*/  IMAD.IADD R96, R92, 0x1, R97 ;  /* 0x000000015c607824 */ /* 0x000fe200078e0261 */
[----:B------:R-:W-:Y:S01]  /*6430*/  @P6 SHF.L.U32 R4, R91, 0x1f, RZ ;  /* 0x0000001f5b046819 */ /* 0x000fe200000006ff */
[----:B------:R-:W-:Y:S01]  /*6440*/  IMAD.IADD R39, R36, 0x1, -R39 ;  /* 0x0000000124277824 */ /* 0x000fe200078e0a27 */
[----:B------:R-:W-:Y:S02]  /*6450*/  @P2 SEL R2, R5, R2, !P4 ;  /* 0x0000000205022207 */ /* 0x000fe40006000000 */
[----:B------:R-:W1:Y:S01]  /*6460*/  @P6 SYNCS.PHASECHK.TRANS64.TRYWAIT P1, [UR44+0x90], R4 ;  /* 0x00009004ff0065a7 */ /* 0x000e62000802112c */
[----:B------:R-:W-:Y:S02]  /*6470*/  LOP3.LUT R0, R0, 0xffffff00, RZ, 0xc0, !PT ;  /* 0xffffff0000007812 */ /* 0x000fe400078ec0ff */
[----:B------:R-:W-:Y:S03]  /*6480*/  LOP3.LUT R2, R2, 0x1, RZ, 0xc0, !PT ;  /* 0x0000000102027812 */ /* 0x000fe600078ec0ff */
[----:B------:R-:W-:Y:S01]  /*6490*/  IMAD.IADD R0, R37, 0x1, R0 ;  /* 0x0000000125007824 */ /* 0x000fe200078e0200 */
[----:B------:R-:W-:Y:S03]  /*64a0*/  ISETP.NE.U32.AND P5, PT, R2, 0x1, PT ;  /* 0x000000010200780c */ /* 0x000fe60003fa5070 */
[----:B------:R-:W-:Y:S01]  /*64b0*/  IMAD R39, R39, 0x100000, R0 ;  /* 0x0010000027277824 */ /* 0x000fe200078e0200 */
[----:B------:R-:W-:Y:S01]  /*64c0*/  P2R R61, PR, RZ, 0x20 ;  /* 0x00000020ff3d7803 */ /* 0x000fe20000000000 */
[----:B------:R2:W4:Y:S01]  /*64d0*/  SYNCS.PHASECHK.TRANS64.TRYWAIT P0, [R98+URZ+0x100], R3 ;  /* 0x00010003620075a7 */ /* 0x00052200080011ff */
[----:B-1----:R-:W-:Y:S01]  /*64e0*/  @P6 SEL R60, RZ, 0x1, !P1 ;  /* 0x00000001ff3c6807 */ /* 0x002fe20004800000 */
[----:B--2---:R-:W-:Y:S06]  /*64f0*/  @!P6 BRA `(.L_x_104) ;  /* 0x000000000068e947 */ /* 0x004fec0003800000 */
[C---:B------:R-:W-:Y:S01]  /*6500*/  @P5 IMAD R5, R93.reuse, 0x2, R99 ;  /* 0x000000025d055824 */ /* 0x040fe200078e0263 */
[----:B------:R-:W-:Y:S01]  /*6510*/  ISETP.NE.AND P1, PT, R60, RZ, PT ;  /* 0x000000ff3c00720c */ /* 0x000fe20003f25270 */
[----:B------:R-:W-:Y:S01]  /*6520*/  @P5 IMAD R2, R93, 0x2, R97 ;  /* 0x000000025d025824 */ /* 0x000fe200078e0261 */
[----:B------:R-:W-:Y:S01]  /*6530*/  BSSY B0, `(.L_x_105) ;  /* 0x000000e000007945 */ /* 0x000fe20003800000 */
[----:B------:R-:W-:Y:S01]  /*6540*/  IMAD.MOV.U32 R74, RZ, RZ, RZ ;  /* 0x000000ffff4a7224 */ /* 0x000fe200078e00ff */
[----:B------:R-:W-:Y:S01]  /*6550*/  CS2R R66, SRZ ;  /* 0x0000000000427805 */ /* 0x000fe2000001ff00 */
[----:B------:R-:W-:Y:S01]  /*6560*/  @P5 IMAD.IADD R4, R92, 0x1, R5 ;  /* 0x000000015c045824 */ /* 0x000fe200078e0205 */
[----:B------:R-:W-:Y:S02]  /*6570*/  CS2R R64, SRZ ;  /* 0x0000000000407805 */ /* 0x000fe4000001ff00 */
[----:B------:R-:W-:Y:S02]  /*6580*/  CS2R R72, SRZ ;  /* 0x0000000000487805 */ /* 0x000fe4000001ff00 */
[----:B------:R-:W-:Y:S02]  /*6590*/  CS2R R50, SRZ ;  /* 0x0000000000327805 */ /* 0x000fe4000001ff00 */
[----:B------:R-:W-:Y:S02]  /*65a0*/  CS2R R48, SRZ ;  /* 0x0000000000307805 */ /* 0x000fe4000001ff00 */
[----:B------:R-:W-:Y:S02]  /*65b0*/  CS2R R58, SRZ ;  /* 0x00000000003a7805 */ /* 0x000fe4000001ff00 */
[----:B------:R-:W-:Y:S01]  /*65c0*/  CS2R R56, SRZ ;  /* 0x0000000000387805 */ /* 0x000fe2000001ff00 */
[----:B------:R-:W-:Y:S06]  /*65d0*/  @P1 BRA `(.L_x_106) ;  /* 0x00000000000c1947 */ /* 0x000fec0003800000 */
[----:B------:R-:W-:Y:S04]  /*65e0*/  SHF.L.U32 R5, R91, 0x1f, RZ ;  /* 0x0000001f5b057819 */ /* 0x000fe800000006ff */
[----:B------:R-:W1:Y:S02]  /*65f0*/  SYNCS.PHASECHK.TRANS64.TRYWAIT P1, [UR44+0x90], R5 ;  /* 0x00009005ff0075a7 */ /* 0x000e64000802112c */
[----:B-1----:R-:W-:Y:S05]  /*6600*/  @!P1 BRA `(.L_x_107) ;  /* 0x0000004000109947 */ /* 0x002fea0003800000 */
.L_x_106:
[----:B------:R-:W-:Y:S05]  /*6610*/  BSYNC B0 ;  /* 0x0000000000007941 */ /* 0x000fea0003800000 */
.L_x_105:
[----:B------:R-:W-:Y:S01]  /*6620*/  ISETP.NE.AND P1, PT, R61, RZ, PT ;  /* 0x000000ff3d00720c */ /* 0x000fe20003f25270 */
[----:B------:R-:W-:Y:S11]  /*6630*/  HFMA2 R46, -RZ, RZ, 0, 5.9604644775390625e-08 ;  /* 0x00000001ff2e7431 */ /* 0x000ff600000001ff */
[----:B------:R-:W-:Y:S01]  /*6640*/  @!UPT UIADD3 URZ, UPT, UPT, URZ, URZ, URZ ;  /* 0x000000fffffff290 */ /* 0x000fe2000fffe0ff */
[----:B------:R-:W-:Y:S05]  /*6650*/  @P1 WARPSYNC.ALL ;  /* 0x0000000000001948 */ /* 0x000fea0003800000 */
[----:B------:R2:W1:Y:S04]  /*6660*/  @P1 LDSM.16.M88.4 R64, [R2+0x400] ;  /* 0x000400000240183b */ /* 0x0004680000000200 */
[----:B------:R2:W1:Y:S04]  /*6670*/  @P1 LDSM.16.M88.4 R72, [R4] ;  /* 0x000000000448183b */ /* 0x0004680000000200 */
[----:B------:R2:W1:Y:S04]  /*6680*/  @P1 LDSM.16.M88.4 R48, [R47+UR44+0x400] ;  /* 0x0004002c2f30183b */ /* 0x0004680008000200 */
[----:B------:R2:W1:Y:S02]  /*6690*/  @P1 LDSM.16.M88.4 R56, [R96+0x400] ;  /* 0x000400006038183b */ /* 0x0004640000000200 */
.L_x_104:
[----:B------:R-:W-:Y:S05]  /*66a0*/  BSYNC B1 ;  /* 0x0000000000017941 */ /* 0x000fea0003800000 */
.L_x_103:
[----:B-1----:R-:W-:Y:S04]  /*66b0*/  SHF.R.U32.HI R5, RZ, 0x15, R39 ;  /* 0x00000015ff057819 */ /* 0x002fe80000011627 */
[----:B------:R-:W-:Y:S01]  /*66c0*/  LOP3.LUT P1, RZ, R5, 0x3, R82, 0x48, !PT ;  /* 0x0000000305ff7812 */ /* 0x000fe20007824852 */
[----:B------:R-:W-:Y:S01]  /*66d0*/  @!UPT UIADD3 URZ, UPT, UPT, URZ, URZ, URZ ;  /* 0x000000fffffff290 */ /* 0x000fe2000fffe0ff */
[----:B----4-:R-:W-:Y:S11]  /*66e0*/  @P0 BRA `(.L_x_108) ;  /* 0x0000000000080947 */ /* 0x010ff60003800000 */
[----:B------:R-:W1:Y:S02]  /*66f0*/  SYNCS.PHASECHK.TRANS64.TRYWAIT P0, [R98+URZ+0x100], R3 ;  /* 0x00010003620075a7 */ /* 0x000e6400080011ff */
[----:B-1----:R-:W-:Y:S05]  /*6700*/  @!P0 BRA `(.L_x_109) ;  /* 0x0000003c00e88947 */ /* 0x002fea0003800000 */
.L_x_108:
[----:B------:R-:W-:Y:S05]  /*6710*/  @!P1 BRA `(.L_x_110) ;  /* 0x0000000000409947 */ /* 0x000fea0003800000 */
[----:B------:R-:W4:Y:S01]  /*6720*/  LDCU.64 UR8, c[0x4][0x70] ;  /* 0x01000e00ff0877ac */ /* 0x000f220008000a00 */
[----:B-1----:R-:W-:Y:S01]  /*6730*/  MOV R3, 0x0 ;  /* 0x0000000000037802 */ /* 0x002fe20000000f00 */
[----:B------:R-:W-:Y:S02]  /*6740*/  HFMA2 R12, -RZ, RZ, 0, 5.9604644775390625e-08 ;  /* 0x00000001ff0c7431 */ /* 0x000fe400000001ff */
[----:B------:R-:W-:Y:S02]  /*6750*/  IMAD.MOV.U32 R8, RZ, RZ, 0x192 ;  /* 0x00000192ff087424 */ /* 0x000fe400078e00ff */
[----:B------:R-:W-:Y:S01]  /*6760*/  IMAD.MOV.U32 R13, RZ, RZ, RZ ;  /* 0x000000ffff0d7224 */ /* 0x000fe200078e00ff */
[----:B------:R-:W1:Y:S01]  /*6770*/  LDCU.64 UR6, c[0x4][0x78] ;  /* 0x01000f00ff0677ac */ /* 0x000e620008000a00 */
[----:B--2---:R-:W2:Y:S01]  /*6780*/  LDC.64 R2, c[0x4][R3] ;  /* 0x0100000003027b82 */ /* 0x004ea20000000a00 */
[----:B------:R-:W5:Y:S01]  /*6790*/  LDCU.64 UR4, c[0x4][0x10] ;  /* 0x01000200ff0477ac */ /* 0x000f620008000a00 */
[----:B----4-:R-:W-:Y:S01]  /*67a0*/  MOV R5, UR9 ;  /* 0x0000000900057c02 */ /* 0x010fe20008000f00 */
[----:B------:R-:W-:Y:S01]  /*67b0*/  IMAD.U32 R4, RZ, RZ, UR8 ;  /* 0x00000008ff047e24 */ /* 0x000fe2000f8e00ff */
[----:B-1----:R-:W-:Y:S01]  /*67c0*/  MOV R7, UR7 ;  /* 0x0000000700077c02 */ /* 0x002fe20008000f00 */
[----:B------:R-:W-:Y:S01]  /*67d0*/  IMAD.U32 R6, RZ, RZ, UR6 ;  /* 0x00000006ff067e24 */ /* 0x000fe2000f8e00ff */
[----:B-----5:R-:W-:Y:S01]  /*67e0*/  MOV R11, UR5 ;  /* 0x00000005000b7c02 */ /* 0x020fe20008000f00 */
[----:B------:R-:W-:Y:S02]  /*67f0*/  IMAD.U32 R10, RZ, RZ, UR4 ;  /* 0x00000004ff0a7e24 */ /* 0x000fe4000f8e00ff */
[----:B------:R-:W-:Y:S07]  /*6800*/  LEPC R20, `(.L_x_110) ;  /* 0x000000001014794e */ /* 0x000fee0000000000 */
[----:B--23--:R-:W-:Y:S05]  /*6810*/  CALL.ABS.NOINC R2 ;  /* 0x0000000002007343 */ /* 0x00cfea0003c00000 */
.L_x_110:
[----:B------:R-:W-:Y:S05]  /*6820*/  WARPSYNC.ALL ;  /* 0x0000000000007948 */ /* 0x000fea0003800000 */
[----:B------:R-:W-:Y:S01]  /*6830*/  R2UR UR4, R39 ;  /* 0x00000000270472ca */ /* 0x000fe200000e0000 */
[--C-:B------:R-:W-:Y:S01]  /*6840*/  HADD2.F32 R40, -RZ, R48.reuse.H0_H0 ;  /* 0x20000030ff287230 */ /* 0x100fe20000004100 */
[----:B------:R-:W-:Y:S01]  /*6850*/  SHF.L.U32 R62, R93, 0x1, RZ ;  /* 0x000000015d3e7819 */ /* 0x000fe200000006ff */
[----:B------:R-:W-:Y:S01]  /*6860*/  HADD2.F32 R43, -RZ, R48.H1_H1 ;  /* 0x30000030ff2b7230 */ /* 0x000fe20000004100 */
[----:B------:R-:W-:Y:S01]  /*6870*/  ISETP.NE.AND P0, PT, R94, RZ, PT ;  /* 0x000000ff5e00720c */ /* 0x000fe20003f05270 */
[----:B------:R-:W-:Y:S01]  /*6880*/  HADD2.F32 R42, -RZ, R49.H0_H0 ;  /* 0x20000031ff2a7230 */ /* 0x000fe20000004100 */
[----:B------:R-:W-:Y:S01]  /*6890*/  IADD3 R99, PT, PT, R99, R62, RZ ;  /* 0x0000003e63637210 */ /* 0x000fe20007ffe0ff */
[----:B------:R-:W-:Y:S01]  /*68a0*/  HADD2.F32 R45, -RZ, R51.H0_H0 ;  /* 0x20000033ff2d7230 */ /* 0x000fe20000004100 */
[----:B------:R-:W-:Y:S02]  /*68b0*/  BSSY.RECONVERGENT B0, `(.L_x_111) ;  /* 0x0000085000007945 */ /* 0x000fe40003800200 */
[----:B------:R-:W-:Y:S03]  /*68c0*/  IADD3 R100, PT, PT, R92, R99, RZ ;  /* 0x000000635c647210 */ /* 0x000fe60007ffe0ff */
[----:B--2---:R-:W3:Y:S02]  /*68d0*/  LDTM.16dp256bit.x8 R4, tmem[UR4] ;  /* 0x00000004000479ee */ /* 0x004ee400081a0000 */
[C---:B---3--:R-:W-:Y:S01]  /*68e0*/  FMUL R0, R38.reuse, R4 ;  /* 0x0000000426007220 */ /* 0x048fe20000400000 */
[C---:B------:R-:W-:Y:S01]  /*68f0*/  FMUL R2, R38.reuse, R5 ;  /* 0x0000000526027220 */ /* 0x040fe20000400000 */
[C---:B-1----:R-:W-:Y:S01]  /*6900*/  FMUL R3, R38.reuse, R6 ;  /* 0x0000000626037220 */ /* 0x042fe20000400000 */
[C---:B------:R-:W-:Y:S01]  /*6910*/  FMUL R7, R38.reuse, R7 ;  /* 0x0000000726077220 */ /* 0x040fe20000400000 */
[C---:B------:R-:W-:Y:S01]  /*6920*/  FFMA R0, R41.reuse, R40, R0 ;  /* 0x0000002829007223 */ /* 0x040fe20000000000 */
[----:B------:R-:W-:Y:S02]  /*6930*/  HADD2.F32 R40, -RZ, R49.H1_H1 ;  /* 0x30000031ff287230 */ /* 0x000fe40000004100 */
[C---:B------:R-:W-:Y:S01]  /*6940*/  FFMA R2, R41.reuse, R43, R2 ;  /* 0x0000002b29027223 */ /* 0x040fe20000000002 */
[C---:B------:R-:W-:Y:S01]  /*6950*/  FFMA R3, R41.reuse, R42, R3 ;  /* 0x0000002a29037223 */ /* 0x040fe20000000003 */
[--C-:B------:R-:W-:Y:S02]  /*6960*/  HADD2.F32 R43, -RZ, R50.reuse.H0_H0 ;  /* 0x20000032ff2b7230 */ /* 0x100fe40000004100 */
[----:B------:R-:W-:Y:S01]  /*6970*/  FMUL R4, R38, R8 ;  /* 0x0000000826047220 */ /* 0x000fe20000400000 */
[----:B------:R-:W-:Y:S01]  /*6980*/  HADD2.F32 R42, -RZ, R50.H1_H1 ;  /* 0x30000032ff2a7230 */ /* 0x000fe20000004100 */
[----:B------:R-:W-:Y:S01]  /*6990*/  F2FP.F16.F32.PACK_AB R52, R2, R0 ;  /* 0x000000000234723e */ /* 0x000fe200000000ff */
[C---:B------:R-:W-:Y:S01]  /*69a0*/  FFMA R7, R41.reuse, R40, R7 ;  /* 0x0000002829077223 */ /* 0x040fe20000000007 */
[----:B------:R-:W-:Y:S01]  /*69b0*/  FFMA R4, R41, R43, R4 ;  /* 0x0000002b29047223 */ /* 0x000fe20000000004 */
[C---:B------:R-:W-:Y:S01]  /*69c0*/  FMUL R5, R38.reuse, R9 ;  /* 0x0000000926057220 */ /* 0x040fe20000400000 */
[C---:B------:R-:W-:Y:S01]  /*69d0*/  FMUL R6, R38.reuse, R10 ;  /* 0x0000000a26067220 */ /* 0x040fe20000400000 */
[----:B------:R-:W-:Y:S01]  /*69e0*/  HADD2.F32 R40, -RZ, R51.H1_H1 ;  /* 0x30000033ff287230 */ /* 0x000fe20000004100 */
[----:B------:R-:W-:Y:S01]  /*69f0*/  F2FP.F16.F32.PACK_AB R53, R7, R3 ;  /* 0x000000030735723e */ /* 0x000fe200000000ff */
[C---:B------:R-:W-:Y:S01]  /*6a00*/  FFMA R5, R41.reuse, R42, R5 ;  /* 0x0000002a29057223 */ /* 0x040fe20000000005 */
[----:B------:R-:W-:Y:S01]  /*6a10*/  FFMA R6, R41, R45, R6 ;  /* 0x0000002d29067223 */ /* 0x000fe20000000006 */
[C---:B------:R-:W-:Y:S01]  /*6a20*/  FMUL R11, R38.reuse, R11 ;  /* 0x0000000b260b7220 */ /* 0x040fe20000400000 */
[--C-:B------:R-:W-:Y:S02]  /*6a30*/  HADD2.F32 R43, -RZ, R56.reuse.H0_H0 ;  /* 0x20000038ff2b7230 */ /* 0x100fe40000004100 */
[C---:B------:R-:W-:Y:S01]  /*6a40*/  FMUL R8, R38.reuse, R12 ;  /* 0x0000000c26087220 */ /* 0x040fe20000400000 */
[----:B------:R-:W-:Y:S01]  /*6a50*/  F2FP.F16.F32.PACK_AB R54, R5, R4 ;  /* 0x000000040536723e */ /* 0x000fe200000000ff */
[C---:B------:R-:W-:Y:S01]  /*6a60*/  FFMA R11, R41.reuse, R40, R11 ;  /* 0x00000028290b7223 */ /* 0x040fe2000000000b */
[----:B------:R-:W-:Y:S02]  /*6a70*/  HADD2.F32 R40, -RZ, R56.H1_H1 ;  /* 0x30000038ff287230 */ /* 0x000fe40000004100 */
[----:B------:R-:W-:Y:S01]  /*6a80*/  FFMA R8, R41, R43, R8 ;  /* 0x0000002b29087223 */ /* 0x000fe20000000008 */
[C---:B------:R-:W-:Y:S01]  /*6a90*/  FMUL R9, R38.reuse, R13 ;  /* 0x0000000d26097220 */ /* 0x040fe20000400000 */
[--C-:B------:R-:W-:Y:S01]  /*6aa0*/  HADD2.F32 R45, -RZ, R57.reuse.H0_H0 ;  /* 0x20000039ff2d7230 */ /* 0x100fe20000004100 */
[----:B------:R-:W-:Y:S01]  /*6ab0*/  F2FP.F16.F32.PACK_AB R55, R11, R6 ;  /* 0x000000060b37723e */ /* 0x000fe200000000ff */
[C---:B------:R-:W-:Y:S01]  /*6ac0*/  FMUL R10, R38.reuse, R14 ;  /* 0x0000000e260a7220 */ /* 0x040fe20000400000 */
[----:B------:R-:W-:Y:S02]  /*6ad0*/  HADD2.F32 R42, -RZ, R57.H1_H1 ;  /* 0x30000039ff2a7230 */ /* 0x000fe40000004100 */
[C---:B------:R-:W-:Y:S01]  /*6ae0*/  FFMA R9, R41.reuse, R40, R9 ;  /* 0x0000002829097223 */ /* 0x040fe20000000009 */
[C---:B------:R-:W-:Y:S01]  /*6af0*/  FMUL R15, R38.reuse, R15 ;  /* 0x0000000f260f7220 */ /* 0x040fe20000400000 */
[----:B------:R1:W-:Y:S01]  /*6b00*/  STSM.16.M88.4 [R97+0x400], R52 ;  /* 0x0004003461007844 */ /* 0x0003e20000000200 */
[----:B------:R-:W-:Y:S01]  /*6b10*/  FFMA R10, R41, R45, R10 ;  /* 0x0000002d290a7223 */ /* 0x000fe2000000000a */
[--C-:B------:R-:W-:Y:S01]  /*6b20*/  HADD2.F32 R40, -RZ, R58.reuse.H0_H0 ;  /* 0x2000003aff287230 */ /* 0x100fe20000004100 */
[----:B------:R-:W-:Y:S01]  /*6b30*/  F2FP.F16.F32.PACK_AB R68, R9, R8 ;  /* 0x000000080944723e */ /* 0x000fe200000000ff */
[----:B------:R-:W-:Y:S01]  /*6b40*/  FFMA R15, R41, R42, R15 ;  /* 0x0000002a290f7223 */ /* 0x000fe2000000000f */
[C---:B------:R-:W-:Y:S01]  /*6b50*/  FMUL R12, R38.reuse, R16 ;  /* 0x00000010260c7220 */ /* 0x040fe20000400000 */
[----:B------:R-:W-:Y:S02]  /*6b60*/  HADD2.F32 R42, -RZ, R58.H1_H1 ;  /* 0x3000003aff2a7230 */ /* 0x000fe40000004100 */
[C---:B------:R-:W-:Y:S01]  /*6b70*/  FMUL R13, R38.reuse, R17 ;  /* 0x00000011260d7220 */ /* 0x040fe20000400000 */
[--C-:B------:R-:W-:Y:S01]  /*6b80*/  HADD2.F32 R43, -RZ, R59.reuse.H0_H0 ;  /* 0x2000003bff2b7230 */ /* 0x100fe20000004100 */
[----:B------:R-:W-:Y:S01]  /*6b90*/  F2FP.F16.F32.PACK_AB R69, R15, R10 ;  /* 0x0000000a0f45723e */ /* 0x000fe200000000ff */
[C---:B------:R-:W-:Y:S01]  /*6ba0*/  FFMA R12, R41.reuse, R40, R12 ;  /* 0x00000028290c7223 */ /* 0x040fe2000000000c */
[----:B------:R-:W-:Y:S01]  /*6bb0*/  FFMA R13, R41, R42, R13 ;  /* 0x0000002a290d7223 */ /* 0x000fe2000000000d */
[C---:B------:R-:W-:Y:S01]  /*6bc0*/  FMUL R14, R38.reuse, R18 ;  /* 0x00000012260e7220 */ /* 0x040fe20000400000 */
[----:B------:R-:W-:Y:S02]  /*6bd0*/  HADD2.F32 R40, -RZ, R59.H1_H1 ;  /* 0x3000003bff287230 */ /* 0x000fe40000004100 */
[C---:B------:R-:W-:Y:S01]  /*6be0*/  FMUL R19, R38.reuse, R19 ;  /* 0x0000001326137220 */ /* 0x040fe20000400000 */
[C---:B------:R-:W-:Y:S01]  /*6bf0*/  FMUL R16, R38.reuse, R20 ;  /* 0x0000001426107220 */ /* 0x040fe20000400000 */
[----:B------:R-:W-:Y:S01]  /*6c00*/  F2FP.F16.F32.PACK_AB R70, R13, R12 ;  /* 0x0000000c0d46723e */ /* 0x000fe200000000ff */
[C---:B------:R-:W-:Y:S01]  /*6c10*/  FFMA R14, R41.reuse, R43, R14 ;  /* 0x0000002b290e7223 */ /* 0x040fe2000000000e */
[--C-:B------:R-:W-:Y:S02]  /*6c20*/  HADD2.F32 R43, -RZ, R64.reuse.H0_H0 ;  /* 0x20000040ff2b7230 */ /* 0x100fe40000004100 */
[C---:B------:R-:W-:Y:S01]  /*6c30*/  FFMA R19, R41.reuse, R40, R19 ;  /* 0x0000002829137223 */ /* 0x040fe20000000013 */
[----:B------:R-:W-:Y:S02]  /*6c40*/  HADD2.F32 R42, -RZ, R64.H1_H1 ;  /* 0x30000040ff2a7230 */ /* 0x000fe40000004100 */
[C---:B------:R-:W-:Y:S01]  /*6c50*/  FMUL R17, R38.reuse, R21 ;  /* 0x0000001526117220 */ /* 0x040fe20000400000 */
[--C-:B------:R-:W-:Y:S02]  /*6c60*/  HADD2.F32 R45, -RZ, R65.reuse.H0_H0 ;  /* 0x20000041ff2d7230 */ /* 0x100fe40000004100 */
[----:B------:R-:W-:Y:S01]  /*6c70*/  FFMA R16, R41, R43, R16 ;  /* 0x0000002b29107223 */ /* 0x000fe20000000010 */
[----:B------:R-:W-:Y:S01]  /*6c80*/  F2FP.F16.F32.PACK_AB R71, R19, R14 ;  /* 0x0000000e1347723e */ /* 0x000fe200000000ff */
[----:B------:R-:W-:Y:S01]  /*6c90*/  FFMA R17, R41, R42, R17 ;  /* 0x0000002a29117223 */ /* 0x000fe20000000011 */
[C---:B------:R-:W-:Y:S01]  /*6ca0*/  FMUL R18, R38.reuse, R22 ;  /* 0x0000001626127220 */ /* 0x040fe20000400000 */
[----:B------:R-:W-:Y:S02]  /*6cb0*/  HADD2.F32 R40, -RZ, R65.H1_H1 ;  /* 0x30000041ff287230 */ /* 0x000fe40000004100 */
[C---:B------:R-:W-:Y:S01]  /*6cc0*/  FMUL R23, R38.reuse, R23 ;  /* 0x0000001726177220 */ /* 0x040fe20000400000 */
[----:B------:R1:W-:Y:S01]  /*6cd0*/  STSM.16.M88.4 [R96+0x400], R68 ;  /* 0x0004004460007844 */ /* 0x0003e20000000200 */
[----:B------:R-:W-:Y:S01]  /*6ce0*/  F2FP.F16.F32.PACK_AB R104, R17, R16 ;  /* 0x000000101168723e */ /* 0x000fe200000000ff */
[C---:B------:R-:W-:Y:S01]  /*6cf0*/  FFMA R18, R41.reuse, R45, R18 ;  /* 0x0000002d29127223 */ /* 0x040fe20000000012 */
[----:B------:R-:W-:Y:S01]  /*6d00*/  FFMA R23, R41, R40, R23 ;  /* 0x0000002829177223 */ /* 0x000fe20000000017 */
[--C-:B------:R-:W-:Y:S02]  /*6d10*/  HADD2.F32 R43, -RZ, R66.reuse.H0_H0 ;  /* 0x20000042ff2b7230 */ /* 0x100fe40000004100 */
[C---:B------:R-:W-:Y:S01]  /*6d20*/  FMUL R20, R38.reuse, R24 ;  /* 0x0000001826147220 */ /* 0x040fe20000400000 */
[----:B------:R-:W-:Y:S02]  /*6d30*/  HADD2.F32 R40, -RZ, R66.H1_H1 ;  /* 0x30000042ff287230 */ /* 0x000fe40000004100 */
[C---:B------:R-:W-:Y:S01]  /*6d40*/  FMUL R21, R38.reuse, R25 ;  /* 0x0000001926157220 */ /* 0x040fe20000400000 */
[--C-:B------:R-:W-:Y:S01]  /*6d50*/  HADD2.F32 R45, -RZ, R67.reuse.H0_H0 ;  /* 0x20000043ff2d7230 */ /* 0x100fe20000004100 */
[----:B------:R-:W-:Y:S01]  /*6d60*/  F2FP.F16.F32.PACK_AB R105, R23, R18 ;  /* 0x000000121769723e */ /* 0x000fe200000000ff */
[C---:B------:R-:W-:Y:S01]  /*6d70*/  FFMA R20, R41.reuse, R43, R20 ;  /* 0x0000002b29147223 */ /* 0x040fe20000000014 */
[C---:B------:R-:W-:Y:S01]  /*6d80*/  FFMA R21, R41.reuse, R40, R21 ;  /* 0x0000002829157223 */ /* 0x040fe20000000015 */
[C---:B------:R-:W-:Y:S01]  /*6d90*/  FMUL R22, R38.reuse, R26 ;  /* 0x0000001a26167220 */ /* 0x040fe20000400000 */
[----:B------:R-:W-:Y:S02]  /*6da0*/  HADD2.F32 R42, -RZ, R67.H1_H1 ;  /* 0x30000043ff2a7230 */ /* 0x000fe40000004100 */
[C---:B------:R-:W-:Y:S01]  /*6db0*/  FMUL R27, R38.reuse, R27 ;  /* 0x0000001b261b7220 */ /* 0x040fe20000400000 */
[--C-:B------:R-:W-:Y:S02]  /*6dc0*/  HADD2.F32 R40, -RZ, R72.reuse.H0_H0 ;  /* 0x20000048ff287230 */ /* 0x100fe40000004100 */
[C---:B------:R-:W-:Y:S01]  /*6dd0*/  FFMA R22, R41.reuse, R45, R22 ;  /* 0x0000002d29167223 */ /* 0x040fe20000000016 */
[C---:B------:R-:W-:Y:S01]  /*6de0*/  FMUL R24, R38.reuse, R28 ;  /* 0x0000001c26187220 */ /* 0x040fe20000400000 */
[C---:B------:R-:W-:Y:S01]  /*6df0*/  FFMA R27, R41.reuse, R42, R27 ;  /* 0x0000002a291b7223 */ /* 0x040fe2000000001b */
[----:B------:R-:W-:Y:S02]  /*6e00*/  HADD2.F32 R42, -RZ, R72.H1_H1 ;  /* 0x30000048ff2a7230 */ /* 0x000fe40000004100 */
[C---:B------:R-:W-:Y:S01]  /*6e10*/  FMUL R25, R38.reuse, R29 ;  /* 0x0000001d26197220 */ /* 0x040fe20000400000 */
[--C-:B------:R-:W-:Y:S02]  /*6e20*/  HADD2.F32 R43, -RZ, R73.reuse.H0_H0 ;  /* 0x20000049ff2b7230 */ /* 0x100fe40000004100 */
[C---:B------:R-:W-:Y:S01]  /*6e30*/  FMUL R26, R38.reuse, R30 ;  /* 0x0000001e261a7220 */ /* 0x040fe20000400000 */
[C---:B------:R-:W-:Y:S01]  /*6e40*/  FFMA R24, R41.reuse, R40, R24 ;  /* 0x0000002829187223 */ /* 0x040fe20000000018 */
[----:B------:R-:W-:Y:S02]  /*6e50*/  HADD2.F32 R40, -RZ, R73.H1_H1 ;  /* 0x30000049ff287230 */ /* 0x000fe40000004100 */
[C---:B------:R-:W-:Y:S01]  /*6e60*/  FFMA R25, R41.reuse, R42, R25 ;  /* 0x0000002a29197223 */ /* 0x040fe20000000019 */
[C---:B------:R-:W-:Y:S01]  /*6e70*/  FMUL R31, R38.reuse, R31 ;  /* 0x0000001f261f7220 */ /* 0x040fe20000400000 */
[C---:B------:R-:W-:Y:S01]  /*6e80*/  FFMA R26, R41.reuse, R43, R26 ;  /* 0x0000002b291a7223 */ /* 0x040fe2000000001a */
[--C-:B------:R-:W-:Y:S02]  /*6e90*/  HADD2.F32 R43, -RZ, R74.reuse.H0_H0 ;  /* 0x2000004aff2b7230 */ /* 0x100fe40000004100 */
[C---:B------:R-:W-:Y:S01]  /*6ea0*/  FMUL R28, R38.reuse, R32 ;  /* 0x00000020261c7220 */ /* 0x040fe20000400000 */
[----:B------:R-:W-:Y:S02]  /*6eb0*/  HADD2.F32 R42, -RZ, R74.H1_H1 ;  /* 0x3000004aff2a7230 */ /* 0x000fe40000004100 */
[C---:B------:R-:W-:Y:S01]  /*6ec0*/  FFMA R31, R41.reuse, R40, R31 ;  /* 0x00000028291f7223 */ /* 0x040fe2000000001f */
[C---:B------:R-:W-:Y:S01]  /*6ed0*/  FMUL R29, R38.reuse, R33 ;  /* 0x00000021261d7220 */ /* 0x040fe20000400000 */
[--C-:B------:R-:W-:Y:S02]  /*6ee0*/  HADD2.F32 R45, -RZ, R75.reuse.H0_H0 ;  /* 0x2000004bff2d7230 */ /* 0x100fe40000004100 */
[C---:B------:R-:W-:Y:S01]  /*6ef0*/  FMUL R30, R38.reuse, R34 ;  /* 0x00000022261e7220 */ /* 0x040fe20000400000 */
[----:B------:R-:W-:Y:S02]  /*6f00*/  HADD2.F32 R40, -RZ, R75.H1_H1 ;  /* 0x3000004bff287230 */ /* 0x000fe40000004100 */
[----:B------:R-:W-:Y:S01]  /*6f10*/  FMUL R35, R38, R35 ;  /* 0x0000002326237220 */ /* 0x000fe20000400000 */
[C---:B------:R-:W-:Y:S01]  /*6f20*/  FFMA R28, R41.reuse, R43, R28 ;  /* 0x0000002b291c7223 */ /* 0x040fe2000000001c */
[C---:B------:R-:W-:Y:S01]  /*6f30*/  FFMA R29, R41.reuse, R42, R29 ;  /* 0x0000002a291d7223 */ /* 0x040fe2000000001d */
[C---:B------:R-:W-:Y:S01]  /*6f40*/  FFMA R30, R41.reuse, R45, R30 ;  /* 0x0000002d291e7223 */ /* 0x040fe2000000001e */
[----:B------:R-:W-:Y:S01]  /*6f50*/  FFMA R35, R41, R40, R35 ;  /* 0x0000002829237223 */ /* 0x000fe20000000023 */
[----:B------:R-:W-:Y:S02]  /*6f60*/  F2FP.F16.F32.PACK_AB R106, R21, R20 ;  /* 0x00000014156a723e */ /* 0x000fe400000000ff */
[----:B------:R-:W-:Y:S02]  /*6f70*/  F2FP.F16.F32.PACK_AB R107, R27, R22 ;  /* 0x000000161b6b723e */ /* 0x000fe400000000ff */
[----:B------:R-:W-:Y:S02]  /*6f80*/  F2FP.F16.F32.PACK_AB R108, R25, R24 ;  /* 0x00000018196c723e */ /* 0x000fe400000000ff */
[----:B------:R-:W-:Y:S01]  /*6f90*/  F2FP.F16.F32.PACK_AB R109, R31, R26 ;  /* 0x0000001a1f6d723e */ /* 0x000fe200000000ff */
[----:B------:R1:W-:Y:S01]  /*6fa0*/  STSM.16.M88.4 [R99], R104 ;  /* 0x0000006863007844 */ /* 0x0003e20000000200 */
[----:B------:R-:W-:Y:S02]  /*6fb0*/  F2FP.F16.F32.PACK_AB R110, R29, R28 ;  /* 0x0000001c1d6e723e */ /* 0x000fe400000000ff */
[----:B------:R-:W-:Y:S05]  /*6fc0*/  F2FP.F16.F32.PACK_AB R111, R35, R30 ;  /* 0x0000001e236f723e */ /* 0x000fea00000000ff */
[----:B------:R1:W-:Y:S01]  /*6fd0*/  STSM.16.M88.4 [R100], R108 ;  /* 0x0000006c64007844 */ /* 0x0003e20000000200 */
[----:B------:R-:W-:Y:S01]  /*6fe0*/  @!PT LDS RZ, [RZ] ;  /* 0x00000000fffff984 */ /* 0x000fe20000000800 */
[----:B------:R-:W-:Y:S01]  /*6ff0*/  @!PT LDS RZ, [RZ] ;  /* 0x00000000fffff984 */ /* 0x000fe20000000800 */
[----:B------:R-:W-:Y:S01]  /*7000*/  @!PT LDS RZ, [RZ] ;  /* 0x00000000fffff984 */ /* 0x000fe20000000800 */
[----:B------:R-:W-:Y:S01]  /*7010*/  @!PT LDS RZ, [RZ] ;  /* 0x00000000fffff984 */ /* 0x000fe20000000800 */
[----:B------:R2:W-:Y:S07]  /*7020*/  MEMBAR.ALL.CTA ;  /* 0x0000000000007992 */ /* 0x0005ee0000008000 */
[----:B--2---:R-:W2:Y:S02]  /*7030*/  FENCE.VIEW.ASYNC.S ;  /* 0x00000000000073c6 */ /* 0x004ea40000000000 */
[----:B--2---:R-:W-:Y:S06]  /*7040*/  BAR.SYNC.DEFER_BLOCKING 0x1, 0x80 ;  /* 0x0042000000007b1d */ /* 0x004fec0000010000 */
[----:B------:R-:W-:Y:S05]  /*7050*/  @P0 BRA `(.L_x_112) ;  /* 0x0000000000280947 */ /* 0x000fea0003800000 */
[----:B------:R-:W2:Y:S01]  /*7060*/  LDCU.64 UR6, c[0x0][0x348] ;  /* 0x00006900ff0677ac */ /* 0x000ea20008000a00 */
[----:B------:R-:W-:Y:S01]  /*7070*/  UIADD3 UR4, UPT, UPT, UR44, 0x400, URZ ;  /* 0x000004002c047890 */ /* 0x000fe2000fffe0ff */
[----:B------:R-:W-:Y:S05]  /*7080*/  UMOV UR51, UR36 ;  /* 0x0000002400337c82 */ /* 0x000fea0008000000 */
[----:B------:R-:W-:Y:S04]  /*7090*/  MOV R86, UR4 ;  /* 0x0000000400567c02 */ /* 0x000fe80008000f00 */
[----:B------:R-:W-:Y:S01]  /*70a0*/  R2UR UR48, R86 ;  /* 0x00000000563072ca */ /* 0x000fe200000e0000 */
[----:B--2---:R-:W-:Y:S04]  /*70b0*/  UIADD3 UR4, UP0, UPT, UR6, 0x680, URZ ;  /* 0x0000068006047890 */ /* 0x004fe8000ff1e0ff */
[----:B------:R-:W-:Y:S09]  /*70c0*/  UIADD3.X UR5, UPT, UPT, URZ, UR7, URZ, UP0, !UPT ;  /* 0x00000007ff057290 */ /* 0x000ff200087fe4ff */
[----:B------:R2:W-:Y:S01]  /*70d0*/  UTMASTG.3D [UR48], [UR4] ;  /* 0x00000030040073b5 */ /* 0x0005e20008010000 */
[----:B------:R0:W-:Y:S01]  /*70e0*/  UTMACMDFLUSH ;  /* 0x00000000000079b7 */ /* 0x0001e20000000000 */
[----:B--2---:R-:W-:Y:S04]  /*70f0*/  DEPBAR.LE SB0, 0x1 ;  /* 0x000080400000791a */ /* 0x004fe80000000000 */
.L_x_112:
[----:B------:R-:W-:Y:S05]  /*7100*/  BSYNC.RECONVERGENT B0 ;  /* 0x0000000000007941 */ /* 0x000fea0003800200 */
.L_x_111:
[----:B------:R-:W-:Y:S01]  /*7110*/  BAR.SYNC.DEFER_BLOCKING 0x1, 0x80 ;  /* 0x0042000000007b1d */ /* 0x000fe20000010000 */
[----:B------:R-:W-:Y:S01]  /*7120*/  ISETP.NE.AND P1, PT, R95, RZ, PT ;  /* 0x000000ff5f00720c */ /* 0x000fe20003f25270 */
[----:B------:R-:W-:Y:S01]  /*7130*/  UISETP.NE.AND UP0, UPT, UR47, URZ, UPT ;  /* 0x000000ff2f00728c */ /* 0x000fe2000bf05270 */
[----:B------:R-:W-:Y:S11]  /*7140*/  LEA R3, R46, UR44, 0x3 ;  /* 0x0000002c2e037c11 */ /* 0x000ff6000f8e18ff */
[----:B------:R-:W-:Y:S01]  /*7150*/  @P1 SHF.L.U32 R4, R91, 0x1f, RZ ;  /* 0x0000001f5b041819 */ /* 0x000fe200000006ff */
[----:B------:R-:W-:Y:S06]  /*7160*/  BRA.U !UP0, `(.L_x_113) ;  /* 0x0000000108247547 */ /* 0x000fec000b800000 */
[----:B------:R-:W2:Y:S01]  /*7170*/  S2R R0, SR_CgaCtaId ;  /* 0x0000000000007919 */ /* 0x000ea20000008800 */
[----:B------:R-:W-:Y:S01]  /*7180*/  IMAD.U32 R2, RZ, RZ, UR46 ;  /* 0x0000002eff027e24 */ /* 0x000fe2000f8e00ff */
[----:B------:R-:W-:Y:S04]  /*7190*/  UIADD3 UR4, UPT, UPT, UR46, 0x1, URZ ;  /* 0x000000012e047890 */ /* 0x000fe8000fffe0ff */
[----:B------:R-:W-:Y:S01]  /*71a0*/  @P1 LEA R2, R2, UR44, 0x3 ;  /* 0x0000002c02021c11 */ /* 0x000fe2000f8e18ff */
[----:B------:R-:W-:Y:S04]  /*71b0*/  UISETP.NE.AND UP0, UPT, UR4, 0x4, UPT ;  /* 0x000000040400788c */ /* 0x000fe8000bf05270 */
[----:B------:R-:W-:Y:S01]  /*71c0*/  @P1 VIADD R5, R2, 0xb0 ;  /* 0x000000b002051836 */ /* 0x000fe20000000000 */
[----:B------:R-:W-:Y:S04]  /*71d0*/  USEL UR46, UR4, URZ, UP0 ;  /* 0x000000ff042e7287 */ /* 0x000fe80008000000 */
[----:B--2---:R-:W-:Y:S04]  /*71e0*/  @P1 PRMT R0, R0, 0x654, R5 ;  /* 0x0000065400001816 */ /* 0x004fe80000000005 */
[----:B------:R2:W-:Y:S04]  /*71f0*/  @P1 SYNCS.ARRIVE.TRANS64.RED.A1T0 RZ, [R0+URZ], RZ ;  /* 0x000000ff00ff19a7 */ /* 0x0005e800081004ff */
.L_x_113:
[----:B------:R-:W3:Y:S01]  /*7200*/  @P1 SYNCS.PHASECHK.TRANS64.TRYWAIT P0, [R3+URZ+0x90], R4 ;  /* 0x00009004030015a7 */ /* 0x000ee200080011ff */
[----:B------:R-:W-:Y:S01]  /*7210*/  BSSY B1, `(.L_x_114) ;  /* 0x0000017000017945 */ /* 0x000fe20003800000 */
[----:B---3--:R-:W-:Y:S03]  /*7220*/  @P1 SEL R60, RZ, 0x1, !P0 ;  /* 0x00000001ff3c1807 */ /* 0x008fe60004000000 */
[----:B------:R-:W-:Y:S05]  /*7230*/  @!P1 BRA `(.L_x_115) ;  /* 0x0000000000509947 */ /* 0x000fea0003800000 */
[----:B------:R-:W-:Y:S01]  /*7240*/  ISETP.NE.AND P1, PT, R61, RZ, PT ;  /* 0x000000ff3d00720c */ /* 0x000fe20003f25270 */
[----:B------:R-:W-:Y:S01]  /*7250*/  BSSY B0, `(.L_x_116) ;  /* 0x000000a000007945 */ /* 0x000fe20003800000 */
[----:B------:R-:W-:Y:S11]  /*7260*/  ISETP.NE.AND P0, PT, R60, RZ, PT ;  /* 0x000000ff3c00720c */ /* 0x000ff60003f05270 */
[----:B------:R-:W-:Y:S04]  /*7270*/  @P1 IMAD R4, R46, 0x2000, R47 ;  /* 0x000020002e041824 */ /* 0x000fe800078e022f */
[----:B------:R-:W-:Y:S04]  /*7280*/  @P1 VIADD R7, R4, UR44 ;  /* 0x0000002c04071c36 */ /* 0x000fe80008000000 */
[----:B------:R-:W-:Y:S01]  /*7290*/  @P1 IMAD.IADD R2, R92, 0x1, R7 ;  /* 0x000000015c021824 */ /* 0x000fe200078e0207 */
[----:B------:R-:W-:Y:S01]  /*72a0*/  @P1 IADD3 R5, PT, PT, R62, R7, RZ ;  /* 0x000000073e051210 */ /* 0x000fe20007ffe0ff */
[----:B------:R-:W-:Y:S06]  /*72b0*/  @P0 BRA `(.L_x_117) ;  /* 0x00000000000c0947 */ /* 0x000fec0003800000 */
[----:B--2---:R-:W-:Y:S04]  /*72c0*/  SHF.L.U32 R0, R91, 0x1f, RZ ;  /* 0x0000001f5b007819 */ /* 0x004fe800000006ff */
[----:B------:R-:W2:Y:S02]  /*72d0*/  SYNCS.PHASECHK.TRANS64.TRYWAIT P0, [R3+URZ+0x90], R0 ;  /* 0x00009000030075a7 */ /* 0x000ea400080011ff */
[----:B--2---:R-:W-:Y:S05]  /*72e0*/  @!P0 BRA `(.L_x_118) ;  /* 0x0000003400048947 */ /* 0x004fea0003800000 */
.L_x_117:
[----:B------:R-:W-:Y:S05]  /*72f0*/  BSYNC B0 ;  /* 0x0000000000007941 */ /* 0x000fea0003800000 */
.L_x_116:
[----:B------:R-:W-:Y:S02]  /*7300*/  ISETP.NE.AND P0, PT, R61, RZ, PT ;  /* 0x000000ff3d00720c */ /* 0x000fe40003f05270 */
[----:B------:R-:W-:Y:S11]  /*7310*/  IADD3 R46, PT, PT, R46, 0x1, RZ ;  /* 0x000000012e2e7810 */ /* 0x000ff60007ffe0ff */
[----:B--2---:R-:W-:Y:S01]  /*7320*/  @P0 IMAD.IADD R0, R92, 0x1, R5 ;  /* 0x000000015c000824 */ /* 0x004fe200078e0205 */
[----:B------:R-:W-:Y:S05]  /*7330*/  @P0 WARPSYNC.ALL ;  /* 0x0000000000000948 */ /* 0x000fea0003800000 */
[----:B------:R3:W4:Y:S04]  /*7340*/  @P0 LDSM.16.M88.4 R48, [R4+UR44+0x400] ;  /* 0x0004002c0430083b */ /* 0x0007280008000200 */
[----:B------:R3:W2:Y:S04]  /*7350*/  @P0 LDSM.16.M88.4 R56, [R2+0x400] ;  /* 0x000400000238083b */ /* 0x0006a80000000200 */
[----:B------:R3:W1:Y:S04]  /*7360*/  @P0 LDSM.16.M88.4 R64, [R5+0x400] ;  /* 0x000400000540083b */ /* 0x0006680000000200 */
[----:B------:R3:W1:Y:S02]  /*7370*/  @P0 LDSM.16.M88.4 R72, [R0+0x400] ;  /* 0x000400000048083b */ /* 0x0006640000000200 */
.L_x_115:
[----:B------:R-:W-:Y:S05]  /*7380*/  BSYNC B1 ;  /* 0x0000000000017941 */ /* 0x000fea0003800000 */
.L_x_114:
[----:B------:R-:W-:Y:S05]  /*7390*/  VIADD R3, R39, 0x40 ;  /* 0x0000004027037836 */ /* 0x000fea0000000000 */
[----:B------:R-:W-:Y:S04]  /*73a0*/  SHF.R.U32.HI R3, RZ, 0x15, R3 ;  /* 0x00000015ff037819 */ /* 0x000fe80000011603 */
[----:B------:R-:W-:Y:S11]  /*73b0*/  LOP3.LUT P0, RZ, R3, 0x3, R82, 0x48, !PT ;  /* 0x0000000303ff7812 */ /* 0x000ff60007804852 */
[----:B------:R-:W-:Y:S02]  /*73c0*/  @!UPT UIADD3 URZ, UPT, UPT, URZ, URZ, URZ ;  /* 0x000000fffffff290 */ /* 0x000fe4000fffe0ff */
[----:B------:R-:W-:Y:S05]  /*73d0*/  @!P0 BRA `(.L_x_119) ;  /* 0x0000000000408947 */ /* 0x000fea0003800000 */
[----:B------:R-:W5:Y:S01]  /*73e0*/  LDCU.64 UR8, c[0x4][0x70] ;  /* 0x01000e00ff0877ac */ /* 0x000f620008000a00 */
[----:B------:R-:W-:Y:S01]  /*73f0*/  MOV R3, 0x0 ;  /* 0x0000000000037802 */ /* 0x000fe20000000f00 */
[----:B------:R-:W-:Y:S02]  /*7400*/  HFMA2 R12, -RZ, RZ, 0, 5.9604644775390625e-08 ;  /* 0x00000001ff0c7431 */ /* 0x000fe400000001ff */
[----:B------:R-:W-:Y:S02]  /*7410*/  IMAD.MOV.U32 R8, RZ, RZ, 0x192 ;  /* 0x00000192ff087424 */ /* 0x000fe400078e00ff */
[----:B------:R-:W-:Y:S01]  /*7420*/  IMAD.MOV.U32 R13, RZ, RZ, RZ ;  /* 0x000000ffff0d7224 */ /* 0x000fe200078e00ff */
[----:B------:R-:W2:Y:S01]  /*7430*/  LDCU.64 UR6, c[0x4][0x78] ;  /* 0x01000f00ff0677ac */ /* 0x000ea20008000a00 */
[----:B---3--:R-:W3:Y:S01]  /*7440*/  LDC.64 R2, c[0x4][R3] ;  /* 0x0100000003027b82 */ /* 0x008ee20000000a00 */
[----:B------:R-:W4:Y:S01]  /*7450*/  LDCU.64 UR4, c[0x4][0x10] ;  /* 0x01000200ff0477ac */ /* 0x000f220008000a00 */
[----:B-----5:R-:W-:Y:S01]  /*7460*/  MOV R5, UR9 ;  /* 0x0000000900057c02 */ /* 0x020fe20008000f00 */
[----:B------:R-:W-:Y:S01]  /*7470*/  IMAD.U32 R4, RZ, RZ, UR8 ;  /* 0x00000008ff047e24 */ /* 0x000fe2000f8e00ff */
[----:B--2---:R-:W-:Y:S01]  /*7480*/  MOV R7, UR7 ;  /* 0x0000000700077c02 */ /* 0x004fe20008000f00 */
[----:B------:R-:W-:Y:S01]  /*7490*/  IMAD.U32 R6, RZ, RZ, UR6 ;  /* 0x00000006ff067e24 */ /* 0x000fe2000f8e00ff */
[----:B----4-:R-:W-:Y:S01]  /*74a0*/  MOV R11, UR5 ;  /* 0x00000005000b7c02 */ /* 0x010fe20008000f00 */
[----:B------:R-:W-:Y:S02]  /*74b0*/  IMAD.U32 R10, RZ, RZ, UR4 ;  /* 0x00000004ff0a7e24 */ /* 0x000fe4000f8e00ff */
[----:B------:R-:W-:Y:S07]  /*74c0*/  LEPC R20, `(.L_x_119) ;  /* 0x000000001014794e */ /* 0x000fee0000000000 */
[----:B-1-3--:R-:W-:Y:S05]  /*74d0*/  CALL.ABS.NOINC R2 ;  /* 0x0000000002007343 */ /* 0x00afea0003c00000 */
.L_x_119:
[----:B------:R-:W-:Y:S05]  /*74e0*/  WARPSYNC.ALL ;  /* 0x0000000000007948 */ /* 0x000fea0003800000 */
[----:B------:R-:W-:Y:S01]  /*74f0*/  R2UR UR4, R39 ;  /* 0x00000000270472ca */ /* 0x000fe200000e0000 */
[--C-:B----4-:R-:W-:Y:S01]  /*7500*/  HADD2.F32 R40, -RZ, R48.reuse.H0_H0 ;  /* 0x20000030ff287230 */ /* 0x110fe20000004100 */
[----:B------:R-:W4:Y:S01]  /*7510*/  S2R R101, SR_CgaCtaId ;  /* 0x0000000000657919 */ /* 0x000f220000008800 */
[----:B------:R-:W-:Y:S01]  /*7520*/  HADD2.F32 R43, -RZ, R48.H1_H1 ;  /* 0x30000030ff2b7230 */ /* 0x000fe20000004100 */
[----:B------:R-:W-:Y:S01]  /*7530*/  ISETP.NE.AND P6, PT, R95, RZ, PT ;  /* 0x000000ff5f00720c */ /* 0x000fe20003fc5270 */
[----:B------:R-:W-:Y:S01]  /*7540*/  HADD2.F32 R42, -RZ, R49.H1_H1 ;  /* 0x30000031ff2a7230 */ /* 0x000fe20000004100 */
[----:B------:R-:W-:Y:S01]  /*7550*/  ISETP.NE.AND P0, PT, R94, RZ, PT ;  /* 0x000000ff5e00720c */ /* 0x000fe20003f05270 */
[--C-:B------:R-:W-:Y:S01]  /*7560*/  HADD2.F32 R44, -RZ, R50.reuse.H1_H1 ;  /* 0x30000032ff2c7230 */ /* 0x100fe20000004100 */
[----:B------:R-:W-:Y:S01]  /*7570*/  MOV R63, UR46 ;  /* 0x0000002e003f7c02 */ /* 0x000fe20008000f00 */
[----:B--2---:R-:W-:Y:S01]  /*7580*/  HADD2.F32 R45, -RZ, R59.H0_H0 ;  /* 0x2000003bff2d7230 */ /* 0x004fe20000004100 */
[----:B------:R-:W-:Y:S03]  /*7590*/  BSSY.RECONVERGENT B0, `(.L_x_120) ;  /* 0x0000088000007945 */ /* 0x000fe60003800200 */
[----:B---3--:R-:W2:Y:S04]  /*75a0*/  LDTM.16dp256bit.x8 R4, tmem[UR4+0x40] ;  /* 0x00004004000479ee */ /* 0x008ea800081a0000 */
[----:B------:R-:W-:Y:S02]  /*75b0*/  @P6 LEA R63, R63, UR44, 0x3 ;  /* 0x0000002c3f3f6c11 */ /* 0x000fe4000f8e18ff */
[----:B-1----:R-:W-:Y:S02]  /*75c0*/  @P6 SHF.L.U32 R108, R91, 0x1f, RZ ;  /* 0x0000001f5b6c6819 */ /* 0x002fe400000006ff */
[----:B------:R-:W-:Y:S02]  /*75d0*/  @P6 IADD3 R102, PT, PT, R63, 0xb0, RZ ;  /* 0x000000b03f666810 */ /* 0x000fe40007ffe0ff */
[----:B------:R-:W-:Y:S01]  /*75e0*/  LEA R63, R46, UR44, 0x3 ;  /* 0x0000002c2e3f7c11 */ /* 0x000fe2000f8e18ff */
[C---:B--2---:R-:W-:Y:S01]  /*75f0*/  FMUL R0, R38.reuse, R4 ;  /* 0x0000000426007220 */ /* 0x044fe20000400000 */
[C---:B------:R-:W-:Y:S01]  /*7600*/  FMUL R2, R38.reuse, R5 ;  /* 0x0000000526027220 */ /* 0x040fe20000400000 */
[C---:B------:R-:W-:Y:S01]  /*7610*/  FMUL R3, R38.reuse, R6 ;  /* 0x0000000626037220 */ /* 0x040fe20000400000 */
[C---:B------:R-:W-:Y:S01]  /*7620*/  FMUL R7, R38.reuse, R7 ;  /* 0x0000000726077220 */ /* 0x040fe20000400000 */
[C---:B------:R-:W-:Y:S01]  /*7630*/  FFMA R0, R41.reuse, R40, R0 ;  /* 0x0000002829007223 */ /* 0x040fe20000000000 */
[----:B------:R-:W-:Y:S02]  /*7640*/  HADD2.F32 R40, -RZ, R49.H0_H0 ;  /* 0x20000031ff287230 */ /* 0x000fe40000004100 */
[C---:B------:R-:W-:Y:S01]  /*7650*/  FFMA R2, R41.reuse, R43, R2 ;  /* 0x0000002b29027223 */ /* 0x040fe20000000002 */
[C---:B------:R-:W-:Y:S01]  /*7660*/  FMUL R4, R38.reuse, R8 ;  /* 0x0000000826047220 */ /* 0x040fe20000400000 */
[--C-:B------:R-:W-:Y:S02]  /*7670*/  HADD2.F32 R43, -RZ, R51.reuse.H0_H0 ;  /* 0x20000033ff2b7230 */ /* 0x100fe40000004100 */
[----:B------:R-:W-:Y:S01]  /*7680*/  FMUL R5, R38, R9 ;  /* 0x0000000926057220 */ /* 0x000fe20000400000 */
[C---:B------:R-:W-:Y:S01]  /*7690*/  FFMA R3, R41.reuse, R40, R3 ;  /* 0x0000002829037223 */ /* 0x040fe20000000003 */
[----:B------:R-:W-:Y:S01]  /*76a0*/  HADD2.F32 R40, -RZ, R50.H0_H0 ;  /* 0x20000032ff287230 */ /* 0x000fe20000004100 */
[----:B------:R-:W-:Y:S01]  /*76b0*/  F2FP.F16.F32.PACK_AB R52, R2, R0 ;  /* 0x000000000234723e */ /* 0x000fe200000000ff */
[C---:B------:R-:W-:Y:S01]  /*76c0*/  FFMA R7, R41.reuse, R42, R7 ;  /* 0x0000002a29077223 */ /* 0x040fe20000000007 */
[----:B------:R-:W-:Y:S02]  /*76d0*/  HADD2.F32 R42, -RZ, R51.H1_H1 ;  /* 0x30000033ff2a7230 */ /* 0x000fe40000004100 */
[C---:B------:R-:W-:Y:S01]  /*76e0*/  FMUL R6, R38.reuse, R10 ;  /* 0x0000000a26067220 */ /* 0x040fe20000400000 */
[C---:B------:R-:W-:Y:S01]  /*76f0*/  FFMA R4, R41.reuse, R40, R4 ;  /* 0x0000002829047223 */ /* 0x040fe20000000004 */
[----:B------:R-:W-:Y:S01]  /*7700*/  FFMA R5, R41, R44, R5 ;  /* 0x0000002c29057223 */ /* 0x000fe20000000005 */
[----:B------:R-:W-:Y:S01]  /*7710*/  F2FP.F16.F32.PACK_AB R53, R7, R3 ;  /* 0x000000030735723e */ /* 0x000fe200000000ff */
[----:B------:R-:W-:Y:S01]  /*7720*/  FFMA R6, R41, R43, R6 ;  /* 0x0000002b29067223 */ /* 0x000fe20000000006 */
[C---:B------:R-:W-:Y:S01]  /*7730*/  FMUL R11, R38.reuse, R11 ;  /* 0x0000000b260b7220 */ /* 0x040fe20000400000 */
[--C-:B------:R-:W-:Y:S01]  /*7740*/  HADD2.F32 R40, -RZ, R56.reuse.H0_H0 ;  /* 0x20000038ff287230 */ /* 0x100fe20000004100 */
[----:B------:R-:W-:Y:S01]  /*7750*/  F2FP.F16.F32.PACK_AB R54, R5, R4 ;  /* 0x000000040536723e */ /* 0x000fe200000000ff */
[C---:B------:R-:W-:Y:S01]  /*7760*/  FMUL R8, R38.reuse, R12 ;  /* 0x0000000c26087220 */ /* 0x040fe20000400000 */
        /* <DEDUP_REMOVED lines=13> */
[--C-:B------:R-:W-:Y:S02]  /*7840*/  HADD2.F32 R43, -RZ, R58.reuse.H0_H0 ;  /* 0x2000003aff2b7230 */ /* 0x100fe40000004100 */
[----:B------:R-:W-:Y:S01]  /*7850*/  FFMA R15, R41, R40, R15 ;  /* 0x00000028290f7223 */ /* 0x000fe2000000000f */
[C---:B------:R-:W-:Y:S01]  /*7860*/  FMUL R12, R38.reuse, R16 ;  /* 0x00000010260c7220 */ /* 0x040fe20000400000 */
[----:B------:R-:W-:Y:S02]  /*7870*/  HADD2.F32 R42, -RZ, R58.H1_H1 ;  /* 0x3000003aff2a7230 */ /* 0x000fe40000004100 */
[C---:B------:R-:W-:Y:S01]  /*7880*/  FMUL R13, R38.reuse, R17 ;  /* 0x00000011260d7220 */ /* 0x040fe20000400000 */
[C---:B------:R-:W-:Y:S01]  /*7890*/  FMUL R14, R38.reuse, R18 ;  /* 0x00000012260e7220 */ /* 0x040fe20000400000 */
[----:B------:R-:W-:Y:S01]  /*78a0*/  F2FP.F16.F32.PACK_AB R69, R15, R10 ;  /* 0x0000000a0f45723e */ /* 0x000fe200000000ff */
[C---:B------:R-:W-:Y:S01]  /*78b0*/  FFMA R12, R41.reuse, R43, R12 ;  /* 0x0000002b290c7223 */ /* 0x040fe2000000000c */
[----:B------:R-:W-:Y:S02]  /*78c0*/  HADD2.F32 R40, -RZ, R59.H1_H1 ;  /* 0x3000003bff287230 */ /* 0x000fe40000004100 */
[C---:B------:R-:W-:Y:S01]  /*78d0*/  FFMA R13, R41.reuse, R42, R13 ;  /* 0x0000002a290d7223 */ /* 0x040fe2000000000d */
[----:B------:R-:W-:Y:S01]  /*78e0*/  FFMA R14, R41, R45, R14 ;  /* 0x0000002d290e7223 */ /* 0x000fe2000000000e */
[C---:B------:R-:W-:Y:S01]  /*78f0*/  FMUL R19, R38.reuse, R19 ;  /* 0x0000001326137220 */ /* 0x040fe20000400000 */
[--C-:B------:R-:W-:Y:S02]  /*7900*/  HADD2.F32 R43, -RZ, R64.reuse.H0_H0 ;  /* 0x20000040ff2b7230 */ /* 0x100fe40000004100 */
        /* <DEDUP_REMOVED lines=13> */
[--C-:B------:R-:W-:Y:S01]  /*79e0*/  HADD2.F32 R42, -RZ, R66.reuse.H0_H0 ;  /* 0x20000042ff2a7230 */ /* 0x100fe20000004100 */
[----:B------:R2:W-:Y:S01]  /*79f0*/  STSM.16.M88.4 [R96+0x2400], R68 ;  /* 0x0024004460007844 */ /* 0x0005e20000000200 */
[----:B-1----:R-:W-:Y:S01]  /*7a00*/  F2FP.F16.F32.PACK_AB R52, R17, R16 ;  /* 0x000000101134723e */ /* 0x002fe200000000ff */
[----:B------:R-:W-:Y:S01]  /*7a10*/  FFMA R23, R41, R40, R23 ;  /* 0x0000002829177223 */ /* 0x000fe20000000017 */
        /* <DEDUP_REMOVED lines=19> */
[C---:B------:R-:W-:Y:S01]  /*7b50*/  FFMA R25, R41.reuse, R42, R25 ;  /* 0x0000002a29197223 */ /* 0x040fe20000000019 */
[----:B------:R-:W-:Y:S02]  /*7b60*/  HADD2.F32 R40, -RZ, R73.H1_H1 ;  /* 0x30000049ff287230 */ /* 0x000fe40000004100 */
[C---:B------:R-:W-:Y:S01]  /*7b70*/  FFMA R26, R41.reuse, R43, R26 ;  /* 0x0000002b291a7223 */ /* 0x040fe2000000001a */
[C---:B------:R-:W-:Y:S01]  /*7b80*/  FMUL R31, R38.reuse, R31 ;  /* 0x0000001f261f7220 */ /* 0x040fe20000400000 */
[--C-:B------:R-:W-:Y:S02]  /*7b90*/  HADD2.F32 R43, -RZ, R74.reuse.H0_H0 ;  /* 0x2000004aff2b7230 */ /* 0x100fe40000004100 */
[C---:B------:R-:W-:Y:S01]  /*7ba0*/  FMUL R28, R38.reuse, R32 ;  /* 0x00000020261c7220 */ /* 0x040fe20000400000 */
[----:B------:R-:W-:Y:S02]  /*7bb0*/  HADD2.F32 R42, -RZ, R74.H1_H1 ;  /* 0x3000004aff2a7230 */ /* 0x000fe40000004100 */
[C---:B------:R-:W-:Y:S01]  /*7bc0*/  FMUL R29, R38.reuse, R33 ;  /* 0x00000021261d7220 */ /* 0x040fe20000400000 */
[--C-:B------:R-:W-:Y:S02]  /*7bd0*/  HADD2.F32 R45, -RZ, R75.reuse.H0_H0 ;  /* 0x2000004bff2d7230 */ /* 0x100fe40000004100 */
[C---:B------:R-:W-:Y:S01]  /*7be0*/  FMUL R30, R38.reuse, R34 ;  /* 0x00000022261e7220 */ /* 0x040fe20000400000 */
[----:B------:R-:W-:Y:S02]  /*7bf0*/  HADD2.F32 R44, -RZ, R75.H1_H1 ;  /* 0x3000004bff2c7230 */ /* 0x000fe40000004100 */
[C---:B------:R-:W-:Y:S01]  /*7c00*/  FFMA R31, R41.reuse, R40, R31 ;  /* 0x00000028291f7223 */ /* 0x040fe2000000001f */
        /* <DEDUP_REMOVED lines=9> */
[----:B------:R2:W-:Y:S01]  /*7ca0*/  STSM.16.M88.4 [R99+0x2000], R52 ;  /* 0x0020003463007844 */ /* 0x0005e20000000200 */
[----:B------:R-:W-:Y:S02]  /*7cb0*/  F2FP.F16.F32.PACK_AB R106, R29, R28 ;  /* 0x0000001c1d6a723e */ /* 0x000fe400000000ff */
[----:B------:R-:W-:Y:S02]  /*7cc0*/  F2FP.F16.F32.PACK_AB R107, R35, R30 ;  /* 0x0000001e236b723e */ /* 0x000fe400000000ff */
[----:B----4-:R-:W-:Y:S03]  /*7cd0*/  @P6 PRMT R102, R101, 0x654, R102 ;  /* 0x0000065465666816 */ /* 0x010fe60000000066 */
[----:B------:R2:W-:Y:S01]  /*7ce0*/  STSM.16.M88.4 [R100+0x2000], R104 ;  /* 0x0020006864007844 */ /* 0x0005e20000000200 */
[----:B------:R-:W-:Y:S01]  /*7cf0*/  @!PT LDS RZ, [RZ] ;  /* 0x00000000fffff984 */ /* 0x000fe20000000800 */
[----:B------:R-:W-:Y:S01]  /*7d00*/  @!PT LDS RZ, [RZ] ;  /* 0x00000000fffff984 */ /* 0x000fe20000000800 */
[----:B------:R-:W-:Y:S01]  /*7d10*/  @!PT LDS RZ, [RZ] ;  /* 0x00000000fffff984 */ /* 0x000fe20000000800 */
[----:B------:R-:W-:Y:S01]  /*7d20*/  @!PT LDS RZ, [RZ] ;  /* 0x00000000fffff984 */ /* 0x000fe20000000800 */
[----:B------:R1:W-:Y:S07]  /*7d30*/  MEMBAR.ALL.CTA ;  /* 0x0000000000007992 */ /* 0x0003ee0000008000 */
[----:B-1----:R-:W1:Y:S02]  /*7d40*/  FENCE.VIEW.ASYNC.S ;  /* 0x00000000000073c6 */ /* 0x002e640000000000 */
[----:B-1----:R-:W-:Y:S06]  /*7d50*/  BAR.SYNC.DEFER_BLOCKING 0x1, 0x80 ;  /* 0x0042000000007b1d */ /* 0x002fec0000010000 */
[----:B------:R-:W-:Y:S05]  /*7d60*/  @P0 BRA `(.L_x_121) ;  /* 0x0000000000280947 */ /* 0x000fea0003800000 */
[----:B------:R-:W1:Y:S01]  /*7d70*/  LDCU.64 UR6, c[0x0][0x348] ;  /* 0x00006900ff0677ac */ /* 0x000e620008000a00 */
[----:B------:R-:W-:Y:S02]  /*7d80*/  UIADD3 UR9, UPT, UPT, UR49, 0x40, URZ ;  /* 0x0000004031097890 */ /* 0x000fe4000fffe0ff */
[----:B------:R-:W-:Y:S01]  /*7d90*/  UIADD3 UR8, UPT, UPT, UR44, 0x2400, URZ ;  /* 0x000024002c087890 */ /* 0x000fe2000fffe0ff */
[----:B------:R-:W-:Y:S01]  /*7da0*/  UMOV UR10, UR50 ;  /* 0x00000032000a7c82 */ /* 0x000fe20008000000 */
[----:B------:R-:W-:Y:S01]  /*7db0*/  UMOV UR11, UR36 ;  /* 0x00000024000b7c82 */ /* 0x000fe20008000000 */
[----:B-1----:R-:W-:Y:S04]  /*7dc0*/  UIADD3 UR4, UP0, UPT, UR6, 0x680, URZ ;  /* 0x0000068006047890 */ /* 0x002fe8000ff1e0ff */
[----:B------:R-:W-:Y:S09]  /*7dd0*/  UIADD3.X UR5, UPT, UPT, URZ, UR7, URZ, UP0, !UPT ;  /* 0x00000007ff057290 */ /* 0x000ff200087fe4ff */
[----:B------:R1:W-:Y:S01]  /*7de0*/  UTMASTG.3D [UR8], [UR4] ;  /* 0x00000008040073b5 */ /* 0x0003e20008010000 */
[----:B------:R0:W-:Y:S01]  /*7df0*/  UTMACMDFLUSH ;  /* 0x00000000000079b7 */ /* 0x0001e20000000000 */
[----:B-1----:R-:W-:Y:S04]  /*7e00*/  DEPBAR.LE SB0, 0x1 ;  /* 0x000080400000791a */ /* 0x002fe80000000000 */
.L_x_121:
[----:B------:R-:W-:Y:S05]  /*7e10*/  BSYNC.RECONVERGENT B0 ;  /* 0x0000000000007941 */ /* 0x000fea0003800200 */
.L_x_120:
[----:B------:R-:W-:Y:S01]  /*7e20*/  BAR.SYNC.DEFER_BLOCKING 0x1, 0x80 ;  /* 0x0042000000007b1d */ /* 0x000fe20000010000 */
[----:B------:R-:W-:Y:S04]  /*7e30*/  UIADD3 UR4, UPT, UPT, UR46, 0x1, URZ ;  /* 0x000000012e047890 */ /* 0x000fe8000fffe0ff */
[----:B------:R-:W-:Y:S04]  /*7e40*/  UISETP.NE.AND UP0, UPT, UR4, 0x4, UPT ;  /* 0x000000040400788c */ /* 0x000fe8000bf05270 */
[----:B------:R-:W-:Y:S01]  /*7e50*/  USEL UR45, UR4, URZ, UP0 ;  /* 0x000000ff042d7287 */ /* 0x000fe20008000000 */
[----:B------:R1:W-:Y:S01]  /*7e60*/  @P6 SYNCS.ARRIVE.TRANS64.RED.A1T0 RZ, [R102+URZ], RZ ;  /* 0x000000ff66ff69a7 */ /* 0x0003e200081004ff */
[----:B------:R-:W-:Y:S01]  /*7e70*/  BSSY B1, `(.L_x_122) ;  /* 0x0000018000017945 */ /* 0x000fe20003800000 */
[----:B------:R-:W3:Y:S02]  /*7e80*/  @P6 SYNCS.PHASECHK.TRANS64.TRYWAIT P0, [R63+URZ+0x90], R108 ;  /* 0x0000906c3f0065a7 */ /* 0x000ee400080011ff */
[----:B---3--:R-:W-:Y:S01]  /*7e90*/  @P6 SEL R60, RZ, 0x1, !P0 ;  /* 0x00000001ff3c6807 */ /* 0x008fe20004000000 */
[----:B-1----:R-:W-:Y:S06]  /*7ea0*/  @!P6 BRA `(.L_x_123) ;  /* 0x000000000050e947 */ /* 0x002fec0003800000 */
        /* <DEDUP_REMOVED lines=8> */
[----:B------:R-:W-:Y:S04]  /*7f30*/  SHF.L.U32 R4, R91, 0x1f, RZ ;  /* 0x0000001f5b047819 */ /* 0x000fe800000006ff */
[----:B------:R-:W1:Y:S02]  /*7f40*/  SYNCS.PHASECHK.TRANS64.TRYWAIT P0, [R63+URZ+0x90], R4 ;  /* 0x000090043f0075a7 */ /* 0x000e6400080011ff */
[----:B-1----:R-:W-:Y:S05]  /*7f50*/  @!P0 BRA `(.L_x_126) ;  /* 0x0000002400fc8947 */ /* 0x002fea0003800000 */
.L_x_125:
[----:B------:R-:W-:Y:S05]  /*7f60*/  BSYNC B0 ;  /* 0x0000000000007941 */ /* 0x000fea0003800000 */
.L_x_124:
[----:B------:R-:W-:Y:S02]  /*7f70*/  ISETP.NE.AND P0, PT, R61, RZ, PT ;  /* 0x000000ff3d00720c */ /* 0x000fe40003f05270 */
[----:B------:R-:W-:Y:S11]  /*7f80*/  IADD3 R46, PT, PT, R46, 0x1, RZ ;  /* 0x000000012e2e7810 */ /* 0x000ff60007ffe0ff */
[----:B-1----:R-:W-:Y:S01]  /*7f90*/  @P0 IMAD.IADD R4, R92, 0x1, R3 ;  /* 0x000000015c040824 */ /* 0x002fe200078e0203 */
[----:B------:R-:W-:Y:S05]  /*7fa0*/  @P0 WARPSYNC.ALL ;  /* 0x0000000000000948 */ /* 0x000fea0003800000 */
[----:B------:R1:W3:Y:S04]  /*7fb0*/  @P0 LDSM.16.M88.4 R48, [R2+UR44+0x400] ;  /* 0x0004002c0230083b */ /* 0x0002e80008000200 */
[----:B------:R1:W4:Y:S04]  /*7fc0*/  @P0 LDSM.16.M88.4 R56, [R0+0x400] ;  /* 0x000400000038083b */ /* 0x0003280000000200 */
[----:B------:R1:W1:Y:S04]  /*7fd0*/  @P0 LDSM.16.M88.4 R64, [R3+0x400] ;  /* 0x000400000340083b */ /* 0x0002680000000200 */
[----:B------:R1:W1:Y:S02]  /*7fe0*/  @P0 LDSM.16.M88.4 R72, [R4+0x400] ;  /* 0x000400000448083b */ /* 0x0002640000000200 */
.L_x_123:
[----:B------:R-:W-:Y:S05]  /*7ff0*/  BSYNC B1 ;  /* 0x0000000000017941 */ /* 0x000fea0003800000 */
.L_x_122:
[----:B-1----:R-:W-:Y:S05]  /*8000*/  VIADD R3, R39, 0x80 ;  /* 0x0000008027037836 */ /* 0x002fea0000000000 */
[----:B------:R-:W-:Y:S04]  /*8010*/  SHF.R.U32.HI R3, RZ, 0x15, R3 ;  /* 0x00000015ff037819 */ /* 0x000fe80000011603 */
[----:B------:R-:W-:Y:S11]  /*8020*/  LOP3.LUT P0, RZ, R3, 0x3, R82, 0x48, !PT ;  /* 0x0000000303ff7812 */ /* 0x000ff60007804852 */
[----:B------:R-:W-:Y:S02]  /*8030*/  @!UPT UIADD3 URZ, UPT, UPT, URZ, URZ, URZ ;  /* 0x000000fffffff290 */ /* 0x000fe4000fffe0ff */
[----:B------:R-:W-:Y:S05]  /*8040*/  @!P0 BRA `(.L_x_127) ;  /* 0x0000000000408947 */ /* 0x000fea0003800000 */
[----:B------:R-:W1:Y:S01]  /*8050*/  LDCU.64 UR8, c[0x4][0x70] ;  /* 0x01000e00ff0877ac */ /* 0x000e620008000a00 */
[----:B------:R-:W-:Y:S01]  /*8060*/  MOV R3, 0x0 ;  /* 0x0000000000037802 */ /* 0x000fe20000000f00 */
[----:B------:R-:W-:Y:S02]  /*8070*/  HFMA2 R12, -RZ, RZ, 0, 5.9604644775390625e-08 ;  /* 0x00000001ff0c7431 */ /* 0x000fe400000001ff */
[----:B------:R-:W-:Y:S02]  /*8080*/  IMAD.MOV.U32 R8, RZ, RZ, 0x192 ;  /* 0x00000192ff087424 */ /* 0x000fe400078e00ff */
[----:B------:R-:W-:Y:S01]  /*8090*/  IMAD.MOV.U32 R13, RZ, RZ, RZ ;  /* 0x000000ffff0d7224 */ /* 0x000fe200078e00ff */
[----:B------:R-:W5:Y:S01]  /*80a0*/  LDCU.64 UR6, c[0x4][0x78] ;  /* 0x01000f00ff0677ac */ /* 0x000f620008000a00 */
[----:B------:R-:W2:Y:S01]  /*80b0*/  LDC.64 R2, c[0x4][R3] ;  /* 0x0100000003027b82 */ /* 0x000ea20000000a00 */
[----:B------:R-:W3:Y:S01]  /*80c0*/  LDCU.64 UR4, c[0x4][0x10] ;  /* 0x01000200ff0477ac */ /* 0x000ee20008000a00 */
[----:B-1----:R-:W-:Y:S01]  /*80d0*/  MOV R5, UR9 ;  /* 0x0000000900057c02 */ /* 0x002fe20008000f00 */
[----:B------:R-:W-:Y:S01]  /*80e0*/  IMAD.U32 R4, RZ, RZ, UR8 ;  /* 0x00000008ff047e24 */ /* 0x000fe2000f8e00ff */
[----:B-----5:R-:W-:Y:S01]  /*80f0*/  MOV R7, UR7 ;  /* 0x0000000700077c02 */ /* 0x020fe20008000f00 */
[----:B------:R-:W-:Y:S01]  /*8100*/  IMAD.U32 R6, RZ, RZ, UR6 ;  /* 0x00000006ff067e24 */ /* 0x000fe2000f8e00ff */
[----:B---3--:R-:W-:Y:S01]  /*8110*/  MOV R11, UR5 ;  /* 0x00000005000b7c02 */ /* 0x008fe20008000f00 */
[----:B------:R-:W-:Y:S02]  /*8120*/  IMAD.U32 R10, RZ, RZ, UR4 ;  /* 0x00000004ff0a7e24 */ /* 0x000fe4000f8e00ff */
[----:B------:R-:W-:Y:S07]  /*8130*/  LEPC R20, `(.L_x_127) ;  /* 0x000000001014794e */ /* 0x000fee0000000000 */
[----:B--2-4-:R-:W-:Y:S05]  /*8140*/  CALL.ABS.NOINC R2 ;  /* 0x0000000002007343 */ /* 0x014fea0003c00000 */
.L_x_127:
[----:B------:R-:W-:Y:S05]  /*8150*/  WARPSYNC.ALL ;  /* 0x0000000000007948 */ /* 0x000fea0003800000 */
[----:B------:R-:W-:Y:S01]  /*8160*/  R2UR UR4, R39 ;  /* 0x00000000270472ca */ /* 0x000fe200000e0000 */
[--C-:B---3--:R-:W-:Y:S01]  /*8170*/  HADD2.F32 R40, -RZ, R48.reuse.H0_H0 ;  /* 0x20000030ff287230 */ /* 0x108fe20000004100 */
[----:B------:R-:W-:Y:S01]  /*8180*/  ISETP.NE.AND P6, PT, R95, RZ, PT ;  /* 0x000000ff5f00720c */ /* 0x000fe20003fc5270 */
[----:B------:R-:W-:Y:S01]  /*8190*/  HADD2.F32 R43, -RZ, R48.H1_H1 ;  /* 0x30000030ff2b7230 */ /* 0x000fe20000004100 */
[----:B------:R-:W-:Y:S01]  /*81a0*/  ISETP.NE.AND P0, PT, R94, RZ, PT ;  /* 0x000000ff5e00720c */ /* 0x000fe20003f05270 */
[----:B------:R-:W-:Y:S01]  /*81b0*/  HADD2.F32 R42, -RZ, R49.H0_H0 ;  /* 0x20000031ff2a7230 */ /* 0x000fe20000004100 */
[----:B------:R-:W-:Y:S01]  /*81c0*/  MOV R63, UR45 ;  /* 0x0000002d003f7c02 */ /* 0x000fe20008000f00 */
[--C-:B------:R-:W-:Y:S01]  /*81d0*/  HADD2.F32 R45, -RZ, R51.reuse.H0_H0 ;  /* 0x20000033ff2d7230 */ /* 0x100fe20000004100 */
[----:B------:R-:W-:Y:S01]  /*81e0*/  BSSY.RECONVERGENT B0, `(.L_x_128) ;  /* 0x0000089000007945 */ /* 0x000fe20003800200 */
[----:B------:R-:W-:Y:S01]  /*81f0*/  HADD2.F32 R44, -RZ, R51.H1_H1 ;  /* 0x30000033ff2c7230 */ /* 0x000fe20000004100 */
[----:B------:R-:W-:Y:S03]  /*8200*/  LEA R108, R46, UR44, 0x3 ;  /* 0x0000002c2e6c7c11 */ /* 0x000fe6000f8e18ff */
[----:B------:R-:W1:Y:S02]  /*8210*/  LDTM.16dp256bit.x8 R4, tmem[UR4+0x80] ;  /* 0x00008004000479ee */ /* 0x000e6400081a0000 */
[----:B------:R-:W-:Y:S04]  /*8220*/  @P6 LEA R63, R63, UR44, 0x3 ;  /* 0x0000002c3f3f6c11 */ /* 0x000fe8000f8e18ff */
[----:B------:R-:W-:Y:S02]  /*8230*/  @P6 IADD3 R102, PT, PT, R63, 0xb0, RZ ;  /* 0x000000b03f666810 */ /* 0x000fe40007ffe0ff */
[----:B------:R-:W-:Y:S02]  /*8240*/  @P6 SHF.L.U32 R63, R91, 0x1f, RZ ;  /* 0x0000001f5b3f6819 */ /* 0x000fe400000006ff */
[----:B------:R-:W-:Y:S01]  /*8250*/  @P6 PRMT R102, R101, 0x654, R102 ;  /* 0x0000065465666816 */ /* 0x000fe20000000066 */
[C---:B-1----:R-:W-:Y:S01]  /*8260*/  FMUL R0, R38.reuse, R4 ;  /* 0x0000000426007220 */ /* 0x042fe20000400000 */
[C---:B------:R-:W-:Y:S01]  /*8270*/  FMUL R2, R38.reuse, R5 ;  /* 0x0000000526027220 */ /* 0x040fe20000400000 */
[C---:B------:R-:W-:Y:S01]  /*8280*/  FMUL R3, R38.reuse, R6 ;  /* 0x0000000626037220 */ /* 0x040fe20000400000 */
        /* <DEDUP_REMOVED lines=8> */
[----:B--2---:R-:W-:Y:S01]  /*8310*/  F2FP.F16.F32.PACK_AB R68, R2, R0 ;  /* 0x000000000244723e */ /* 0x004fe200000000ff */
[C---:B------:R-:W-:Y:S01]  /*8320*/  FFMA R7, R41.reuse, R40, R7 ;  /* 0x0000002829077223 */ /* 0x040fe20000000007 */
[----:B------:R-:W-:Y:S01]  /*8330*/  FFMA R4, R41, R43, R4 ;  /* 0x0000002b29047223 */ /* 0x000fe20000000004 */
[C---:B------:R-:W-:Y:S01]  /*8340*/  FMUL R5, R38.reuse, R9 ;  /* 0x0000000926057220 */ /* 0x040fe20000400000 */
[C---:B------:R-:W-:Y:S01]  /*8350*/  FMUL R6, R38.reuse, R10 ;  /* 0x0000000a26067220 */ /* 0x040fe20000400000 */
[C---:B------:R-:W-:Y:S01]  /*8360*/  FMUL R11, R38.reuse, R11 ;  /* 0x0000000b260b7220 */ /* 0x040fe20000400000 */
[--C-:B----4-:R-:W-:Y:S01]  /*8370*/  HADD2.F32 R40, -RZ, R56.reuse.H0_H0 ;  /* 0x20000038ff287230 */ /* 0x110fe20000004100 */
[----:B------:R-:W-:Y:S01]  /*8380*/  F2FP.F16.F32.PACK_AB R69, R7, R3 ;  /* 0x000000030745723e */ /* 0x000fe200000000ff */
[C---:B------:R-:W-:Y:S01]  /*8390*/  FFMA R5, R41.reuse, R42, R5 ;  /* 0x0000002a29057223 */ /* 0x040fe20000000005 */
[C---:B------:R-:W-:Y:S01]  /*83a0*/  FFMA R6, R41.reuse, R45, R6 ;  /* 0x0000002d29067223 */ /* 0x040fe20000000006 */
[----:B------:R-:W-:Y:S01]  /*83b0*/  FFMA R11, R41, R44, R11 ;  /* 0x0000002c290b7223 */ /* 0x000fe2000000000b */
[C---:B------:R-:W-:Y:S01]  /*83c0*/  FMUL R8, R38.reuse, R12 ;  /* 0x0000000c26087220 */ /* 0x040fe20000400000 */
[----:B------:R-:W-:Y:S01]  /*83d0*/  HADD2.F32 R42, -RZ, R56.H1_H1 ;  /* 0x30000038ff2a7230 */ /* 0x000fe20000004100 */
[----:B------:R-:W-:Y:S01]  /*83e0*/  F2FP.F16.F32.PACK_AB R70, R5, R4 ;  /* 0x000000040546723e */ /* 0x000fe200000000ff */
[C---:B------:R-:W-:Y:S01]  /*83f0*/  FMUL R9, R38.reuse, R13 ;  /* 0x0000000d26097220 */ /* 0x040fe20000400000 */
[----:B------:R-:W-:Y:S01]  /*8400*/  F2FP.F16.F32.PACK_AB R71, R11, R6 ;  /* 0x000000060b47723e */ /* 0x000fe200000000ff */
[C---:B------:R-:W-:Y:S01]  /*8410*/  FFMA R8, R41.reuse, R40, R8 ;  /* 0x0000002829087223 */ /* 0x040fe20000000008 */
[--C-:B------:R-:W-:Y:S02]  /*8420*/  HADD2.F32 R43, -RZ, R57.reuse.H0_H0 ;  /* 0x20000039ff2b7230 */ /* 0x100fe40000004100 */
[----:B------:R-:W-:Y:S01]  /*8430*/  FFMA R9, R41, R42, R9 ;  /* 0x0000002a29097223 */ /* 0x000fe20000000009 */
[C---:B------:R-:W-:Y:S01]  /*8440*/  FMUL R10, R38.reuse, R14 ;  /* 0x0000000e260a7220 */ /* 0x040fe20000400000 */
[----:B------:R-:W-:Y:S01]  /*8450*/  HADD2.F32 R40, -RZ, R57.H1_H1 ;  /* 0x30000039ff287230 */ /* 0x000fe20000004100 */
[----:B------:R1:W-:Y:S01]  /*8460*/  STSM.16.M88.4 [R97+0x4400], R68 ;  /* 0x0044004461007844 */ /* 0x0003e20000000200 */
[C---:B------:R-:W-:Y:S01]  /*8470*/  FMUL R15, R38.reuse, R15 ;  /* 0x0000000f260f7220 */ /* 0x040fe20000400000 */
[----:B------:R-:W-:Y:S01]  /*8480*/  F2FP.F16.F32.PACK_AB R52, R9, R8 ;  /* 0x000000080934723e */ /* 0x000fe200000000ff */
[C---:B------:R-:W-:Y:S01]  /*8490*/  FFMA R10, R41.reuse, R43, R10 ;  /* 0x0000002b290a7223 */ /* 0x040fe2000000000a */
[--C-:B------:R-:W-:Y:S02]  /*84a0*/  HADD2.F32 R42, -RZ, R58.reuse.H0_H0 ;  /* 0x2000003aff2a7230 */ /* 0x100fe40000004100 */
        /* <DEDUP_REMOVED lines=26> */
[----:B-1----:R-:W-:Y:S01]  /*8650*/  F2FP.F16.F32.PACK_AB R68, R17, R16 ;  /* 0x000000101144723e */ /* 0x002fe200000000ff */
        /* <DEDUP_REMOVED lines=45> */
[----:B------:R-:W-:Y:S05]  /*8930*/  F2FP.F16.F32.PACK_AB R107, R35, R30 ;  /* 0x0000001e236b723e */ /* 0x000fea00000000ff */
        /* <DEDUP_REMOVED lines=19> */
.L_x_129:
[----:B------:R-:W-:Y:S05]  /*8a70*/  BSYNC.RECONVERGENT B0 ;  /* 0x0000000000007941 */ /* 0x000fea0003800200 */
.L_x_128:
        /* <DEDUP_REMOVED lines=20> */
.L_x_133:
[----:B------:R-:W-:Y:S05]  /*8bc0*/  BSYNC B0 ;  /* 0x0000000000007941 */ /* 0x000fea0003800000 */
.L_x_132:
[----:B------:R-:W-:Y:S11]  /*8bd0*/  ISETP.NE.AND P0, PT, R61, RZ, PT ;  /* 0x000000ff3d00720c */ /* 0x000ff60003f05270 */
[----:B------:R-:W-:Y:S02]  /*8be0*/  @!UPT UIADD3 URZ, UPT, UPT, URZ, URZ, URZ ;  /* 0x000000fffffff290 */ /* 0x000fe4000fffe0ff */
[----:B------:R-:W-:Y:S01]  /*8bf0*/  @P0 IADD3 R2, PT, PT, R92, R5, RZ ;  /* 0x000000055c020210 */ /* 0x000fe20007ffe0ff */
[----:B------:R-:W-:Y:S05]  /*8c00*/  @P0 WARPSYNC.ALL ;  /* 0x0000000000000948 */ /* 0x000fea0003800000 */
[----:B------:R3:W4:Y:S04]  /*8c10*/  @P0 LDSM.16.M88.4 R48, [R46+UR44+0x400] ;  /* 0x0004002c2e30083b */ /* 0x0007280008000200 */
[----:B------:R3:W1:Y:S04]  /*8c20*/  @P0 LDSM.16.M88.4 R56, [R0+0x400] ;  /* 0x000400000038083b */ /* 0x0006680000000200 */
[----:B------:R3:W1:Y:S04]  /*8c30*/  @P0 LDSM.16.M88.4 R64, [R5+0x400] ;  /* 0x000400000540083b */ /* 0x0006680000000200 */
[----:B------:R3:W1:Y:S02]  /*8c40*/  @P0 LDSM.16.M88.4 R72, [R2+0x400] ;  /* 0x000400000248083b */ /* 0x0006640000000200 */
.L_x_131:
[----:B------:R-:W-:Y:S05]  /*8c50*/  BSYNC B1 ;  /* 0x0000000000017941 */ /* 0x000fea0003800000 */
.L_x_130:
        /* <DEDUP_REMOVED lines=11> */
[----:B---3--:R-:W3:Y:S01]  /*8d10*/  LDC.64 R2, c[0x4][R3] ;  /* 0x0100000003027b82 */ /* 0x008ee20000000a00 */
[----:B------:R-:W2:Y:S01]  /*8d20*/  LDCU.64 UR4, c[0x4][0x10] ;  /* 0x01000200ff0477ac */ /* 0x000ea20008000a00 */
[----:B-1----:R-:W-:Y:S01]  /*8d30*/  MOV R5, UR9 ;  /* 0x0000000900057c02 */ /* 0x002fe20008000f00 */
[----:B------:R-:W-:Y:S01]  /*8d40*/  IMAD.U32 R4, RZ, RZ, UR8 ;  /* 0x00000008ff047e24 */ /* 0x000fe2000f8e00ff */
[----:B-----5:R-:W-:Y:S01]  /*8d50*/  MOV R7, UR7 ;  /* 0x0000000700077c02 */ /* 0x020fe20008000f00 */
[----:B------:R-:W-:Y:S01]  /*8d60*/  IMAD.U32 R6, RZ, RZ, UR6 ;  /* 0x00000006ff067e24 */ /* 0x000fe2000f8e00ff */
[----:B--2---:R-:W-:Y:S01]  /*8d70*/  MOV R11, UR5 ;  /* 0x00000005000b7c02 */ /* 0x004fe20008000f00 */
[----:B------:R-:W-:Y:S02]  /*8d80*/  IMAD.U32 R10, RZ, RZ, UR4 ;  /* 0x00000004ff0a7e24 */ /* 0x000fe4000f8e00ff */
[----:B------:R-:W-:Y:S07]  /*8d90*/  LEPC R20, `(.L_x_135) ;  /* 0x000000001014794e */ /* 0x000fee0000000000 */
[----:B---34-:R-:W-:Y:S05]  /*8da0*/  CALL.ABS.NOINC R2 ;  /* 0x0000000002007343 */ /* 0x018fea0003c00000 */
.L_x_135:
[----:B------:R-:W-:Y:S01]  /*8db0*/  ISETP.NE.AND P0, PT, R94, RZ, PT ;  /* 0x000000ff5e00720c */ /* 0x000fe20003f05270 */
[----:B------:R-:W-:Y:S05]  /*8dc0*/  WARPSYNC.ALL ;  /* 0x0000000000007948 */ /* 0x000fea0003800000 */
[----:B------:R-:W-:Y:S01]  /*8dd0*/  R2UR UR4, R39 ;  /* 0x00000000270472ca */ /* 0x000fe200000e0000 */
[--C-:B----4-:R-:W-:Y:S01]  /*8de0*/  HADD2.F32 R40, -RZ, R48.reuse.H0_H0 ;  /* 0x20000030ff287230 */ /* 0x110fe20000004100 */
[----:B------:R-:W1:Y:S01]  /*8df0*/  S2UR UR6, SR_CgaCtaId ;  /* 0x00000000000679c3 */ /* 0x000e620000008800 */
[----:B------:R-:W-:Y:S01]  /*8e00*/  HADD2.F32 R42, -RZ, R48.H1_H1 ;  /* 0x30000030ff2a7230 */ /* 0x000fe20000004100 */
[----:B------:R-:W-:Y:S01]  /*8e10*/  R2UR UR5, R98 ;  /* 0x00000000620572ca */ /* 0x000fe200000e0000 */
[--C-:B------:R-:W-:Y:S01]  /*8e20*/  HADD2.F32 R43, -RZ, R49.reuse.H0_H0 ;  /* 0x20000031ff2b7230 */ /* 0x100fe20000004100 */
[----:B------:R-:W-:Y:S01]  /*8e30*/  BSSY.RECONVERGENT B0, `(.L_x_136) ;  /* 0x0000089000007945 */ /* 0x000fe20003800200 */
[----:B------:R-:W-:Y:S02]  /*8e40*/  HADD2.F32 R44, -RZ, R49.H1_H1 ;  /* 0x30000031ff2c7230 */ /* 0x000fe40000004100 */
[--C-:B------:R-:W-:Y:S02]  /*8e50*/  HADD2.F32 R45, -RZ, R50.reuse.H0_H0 ;  /* 0x20000032ff2d7230 */ /* 0x100fe40000004100 */
[----:B---3--:R-:W-:Y:S02]  /*8e60*/  HADD2.F32 R46, -RZ, R50.H1_H1 ;  /* 0x30000032ff2e7230 */ /* 0x008fe40000004100 */
[----:B------:R-:W3:Y:S01]  /*8e70*/  LDTM.16dp256bit.x8 R4, tmem[UR4+0xc0] ;  /* 0x0000c004000479ee */ /* 0x000ee200081a0000 */
[----:B------:R-:W-:Y:S01]  /*8e80*/  NOP ;  /* 0x0000000000007918 */ /* 0x000fe20000000000 */
[--C-:B------:R-:W-:Y:S02]  /*8e90*/  HADD2.F32 R47, -RZ, R51.reuse.H0_H0 ;  /* 0x20000033ff2f7230 */ /* 0x100fe40000004100 */
[----:B------:R-:W-:Y:S01]  /*8ea0*/  UIADD3 UR4, UPT, UPT, UR5, 0x120, URZ ;  /* 0x0000012005047890 */ /* 0x000fe2000fffe0ff */
[----:B------:R-:W-:Y:S02]  /*8eb0*/  HADD2.F32 R49, -RZ, R51.H1_H1 ;  /* 0x30000033ff317230 */ /* 0x000fe40000004100 */
[--C-:B------:R-:W-:Y:S02]  /*8ec0*/  HADD2.F32 R48, -RZ, R56.reuse.H0_H0 ;  /* 0x20000038ff307230 */ /* 0x100fe40000004100 */
[----:B------:R-:W-:Y:S02]  /*8ed0*/  HADD2.F32 R51, -RZ, R56.H1_H1 ;  /* 0x30000038ff337230 */ /* 0x000fe40000004100 */
[--C-:B------:R-:W-:Y:S02]  /*8ee0*/  HADD2.F32 R50, -RZ, R57.reuse.H0_H0 ;  /* 0x20000039ff327230 */ /* 0x100fe40000004100 */
[----:B--2---:R-:W-:Y:S02]  /*8ef0*/  HADD2.F32 R52, -RZ, R57.H1_H1 ;  /* 0x30000039ff347230 */ /* 0x004fe40000004100 */
[--C-:B------:R-:W-:Y:S02]  /*8f00*/  HADD2.F32 R53, -RZ, R58.reuse.H0_H0 ;  /* 0x2000003aff357230 */ /* 0x100fe40000004100 */
[----:B------:R-:W-:Y:S02]  /*8f10*/  HADD2.F32 R54, -RZ, R58.H1_H1 ;  /* 0x3000003aff367230 */ /* 0x000fe40000004100 */
[--C-:B------:R-:W-:Y:S02]  /*8f20*/  HADD2.F32 R55, -RZ, R59.reuse.H0_H0 ;  /* 0x2000003bff377230 */ /* 0x100fe40000004100 */
[----:B------:R-:W-:Y:S02]  /*8f30*/  HADD2.F32 R56, -RZ, R59.H1_H1 ;  /* 0x3000003bff387230 */ /* 0x000fe40000004100 */
[--C-:B------:R-:W-:Y:S01]  /*8f40*/  HADD2.F32 R57, -RZ, R64.reuse.H0_H0 ;  /* 0x20000040ff397230 */ /* 0x100fe20000004100 */
[----:B-1----:R-:W-:Y:S01]  /*8f50*/  UPRMT UR4, UR6, 0x654, UR4 ;  /* 0x0000065406047896 */ /* 0x002fe20008000004 */
[C---:B---3--:R-:W-:Y:S01]  /*8f60*/  FMUL R4, R38.reuse, R4 ;  /* 0x0000000426047220 */ /* 0x048fe20000400000 */
[C---:B------:R-:W-:Y:S01]  /*8f70*/  FMUL R5, R38.reuse, R5 ;  /* 0x0000000526057220 */ /* 0x040fe20000400000 */
[C---:B------:R-:W-:Y:S01]  /*8f80*/  FMUL R6, R38.reuse, R6 ;  /* 0x0000000626067220 */ /* 0x040fe20000400000 */
[C---:B------:R-:W-:Y:S01]  /*8f90*/  FMUL R7, R38.reuse, R7 ;  /* 0x0000000726077220 */ /* 0x040fe20000400000 */
[C---:B------:R-:W-:Y:S01]  /*8fa0*/  FFMA R4, R41.reuse, R40, R4 ;  /* 0x0000002829047223 */ /* 0x040fe20000000004 */
[C---:B------:R-:W-:Y:S01]  /*8fb0*/  FFMA R5, R41.reuse, R42, R5 ;  /* 0x0000002a29057223 */ /* 0x040fe20000000005 */
[C---:B------:R-:W-:Y:S01]  /*8fc0*/  FFMA R6, R41.reuse, R43, R6 ;  /* 0x0000002b29067223 */ /* 0x040fe20000000006 */
[----:B------:R-:W-:Y:S01]  /*8fd0*/  FFMA R7, R41, R44, R7 ;  /* 0x0000002c29077223 */ /* 0x000fe20000000007 */
[----:B------:R-:W-:Y:S01]  /*8fe0*/  SYNCS.ARRIVE.TRANS64.RED.A1T0 RZ, [UR4], RZ ;  /* 0x000000ffffff79a7 */ /* 0x000fe20008100404 */
[C---:B------:R-:W-:Y:S01]  /*8ff0*/  FMUL R8, R38.reuse, R8 ;  /* 0x0000000826087220 */ /* 0x040fe20000400000 */
[----:B------:R-:W-:Y:S01]  /*9000*/  F2FP.F16.F32.PACK_AB R104, R5, R4 ;  /* 0x000000040568723e */ /* 0x000fe200000000ff */
[C---:B------:R-:W-:Y:S01]  /*9010*/  FMUL R9, R38.reuse, R9 ;  /* 0x0000000926097220 */ /* 0x040fe20000400000 */
[----:B------:R-:W-:Y:S01]  /*9020*/  F2FP.F16.F32.PACK_AB R105, R7, R6 ;  /* 0x000000060769723e */ /* 0x000fe200000000ff */
[C---:B------:R-:W-:Y:S01]  /*9030*/  FFMA R8, R41.reuse, R45, R8 ;  /* 0x0000002d29087223 */ /* 0x040fe20000000008 */
[C---:B------:R-:W-:Y:S01]  /*9040*/  FMUL R0, R38.reuse, R10 ;  /* 0x0000000a26007220 */ /* 0x040fe20000400000 */
[C---:B------:R-:W-:Y:S01]  /*9050*/  FFMA R9, R41.reuse, R46, R9 ;  /* 0x0000002e29097223 */ /* 0x040fe20000000009 */
[C---:B------:R-:W-:Y:S01]  /*9060*/  FMUL R2, R38.reuse, R11 ;  /* 0x0000000b26027220 */ /* 0x040fe20000400000 */
[C---:B------:R-:W-:Y:S01]  /*9070*/  FMUL R3, R38.reuse, R12 ;  /* 0x0000000c26037220 */ /* 0x040fe20000400000 */
[----:B------:R-:W-:Y:S01]  /*9080*/  FFMA R0, R41, R47, R0 ;  /* 0x0000002f29007223 */ /* 0x000fe20000000000 */
[C---:B------:R-:W-:Y:S01]  /*9090*/  FMUL R10, R38.reuse, R13 ;  /* 0x0000000d260a7220 */ /* 0x040fe20000400000 */
[----:B------:R-:W-:Y:S01]  /*90a0*/  F2FP.F16.F32.PACK_AB R106, R9, R8 ;  /* 0x00000008096a723e */ /* 0x000fe200000000ff */
[C---:B------:R-:W-:Y:S01]  /*90b0*/  FFMA R2, R41.reuse, R49, R2 ;  /* 0x0000003129027223 */ /* 0x040fe20000000002 */
[C---:B------:R-:W-:Y:S01]  /*90c0*/  FFMA R3, R41.reuse, R48, R3 ;  /* 0x0000003029037223 */ /* 0x040fe20000000003 */
[C---:B------:R-:W-:Y:S01]  /*90d0*/  FFMA R10, R41.reuse, R51, R10 ;  /* 0x00000033290a7223 */ /* 0x040fe2000000000a */
[C---:B------:R-:W-:Y:S01]  /*90e0*/  FMUL R11, R38.reuse, R14 ;  /* 0x0000000e260b7220 */ /* 0x040fe20000400000 */
[----:B------:R-:W-:Y:S01]  /*90f0*/  FMUL R15, R38, R15 ;  /* 0x0000000f260f7220 */ /* 0x000fe20000400000 */
[----:B------:R-:W-:Y:S01]  /*9100*/  F2FP.F16.F32.PACK_AB R107, R2, R0 ;  /* 0x00000000026b723e */ /* 0x000fe200000000ff */
[----:B------:R-:W-:Y:S01]  /*9110*/  FMUL R12, R38, R16 ;  /* 0x00000010260c7220 */ /* 0x000fe20000400000 */
[----:B------:R-:W-:Y:S01]  /*9120*/  F2FP.F16.F32.PACK_AB R108, R10, R3 ;  /* 0x000000030a6c723e */ /* 0x000fe200000000ff */
[C---:B------:R-:W-:Y:S01]  /*9130*/  FFMA R11, R41.reuse, R50, R11 ;  /* 0x00000032290b7223 */ /* 0x040fe2000000000b */
[C---:B------:R-:W-:Y:S01]  /*9140*/  FFMA R15, R41.reuse, R52, R15 ;  /* 0x00000034290f7223 */ /* 0x040fe2000000000f */
[----:B------:R1:W-:Y:S01]  /*9150*/  STSM.16.M88.4 [R97+0x6400], R104 ;  /* 0x0064006861007844 */ /* 0x0003e20000000200 */
[----:B------:R-:W-:Y:S01]  /*9160*/  FFMA R12, R41, R53, R12 ;  /* 0x00000035290c7223 */ /* 0x000fe2000000000c */
[C---:B------:R-:W-:Y:S01]  /*9170*/  FMUL R13, R38.reuse, R17 ;  /* 0x00000011260d7220 */ /* 0x040fe20000400000 */
[C---:B------:R-:W-:Y:S01]  /*9180*/  FMUL R14, R38.reuse, R18 ;  /* 0x00000012260e7220 */ /* 0x040fe20000400000 */
[----:B------:R-:W-:Y:S01]  /*9190*/  F2FP.F16.F32.PACK_AB R109, R15, R11 ;  /* 0x0000000b0f6d723e */ /* 0x000fe200000000ff */
[C---:B------:R-:W-:Y:S01]  /*91a0*/  FMUL R19, R38.reuse, R19 ;  /* 0x0000001326137220 */ /* 0x040fe20000400000 */
[C---:B------:R-:W-:Y:S01]  /*91b0*/  FFMA R13, R41.reuse, R54, R13 ;  /* 0x00000036290d7223 */ /* 0x040fe2000000000d */
[C---:B------:R-:W-:Y:S01]  /*91c0*/  FFMA R14, R41.reuse, R55, R14 ;  /* 0x00000037290e7223 */ /* 0x040fe2000000000e */
[----:B------:R-:W-:Y:S02]  /*91d0*/  HADD2.F32 R58, -RZ, R64.H1_H1 ;  /* 0x30000040ff3a7230 */ /* 0x000fe40000004100 */
[----:B------:R-:W-:Y:S01]  /*91e0*/  FFMA R19, R41, R56, R19 ;  /* 0x0000003829137223 */ /* 0x000fe20000000013 */
[C---:B------:R-:W-:Y:S01]  /*91f0*/  FMUL R16, R38.reuse, R20 ;  /* 0x0000001426107220 */ /* 0x040fe20000400000 */
[----:B------:R-:W-:Y:S01]  /*9200*/  F2FP.F16.F32.PACK_AB R110, R13, R12 ;  /* 0x0000000c0d6e723e */ /* 0x000fe200000000ff */
[--C-:B------:R-:W-:Y:S02]  /*9210*/  HADD2.F32 R59, -RZ, R65.reuse.H0_H0 ;  /* 0x20000041ff3b7230 */ /* 0x100fe40000004100 */
[C---:B------:R-:W-:Y:S01]  /*9220*/  FMUL R17, R38.reuse, R21 ;  /* 0x0000001526117220 */ /* 0x040fe20000400000 */
[----:B------:R-:W-:Y:S01]  /*9230*/  F2FP.F16.F32.PACK_AB R111, R19, R14 ;  /* 0x0000000e136f723e */ /* 0x000fe200000000ff */
[C---:B------:R-:W-:Y:S01]  /*9240*/  FFMA R16, R41.reuse, R57, R16 ;  /* 0x0000003929107223 */ /* 0x040fe20000000010 */
[----:B------:R-:W-:Y:S02]  /*9250*/  HADD2.F32 R60, -RZ, R65.H1_H1 ;  /* 0x30000041ff3c7230 */ /* 0x000fe40000004100 */
[----:B------:R-:W-:Y:S01]  /*9260*/  FFMA R17, R41, R58, R17 ;  /* 0x0000003a29117223 */ /* 0x000fe20000000011 */
[C---:B------:R-:W-:Y:S01]  /*9270*/  FMUL R18, R38.reuse, R22 ;  /* 0x0000001626127220 */ /* 0x040fe20000400000 */
[----:B------:R1:W-:Y:S01]  /*9280*/  STSM.16.M88.4 [R96+0x6400], R108 ;  /* 0x0064006c60007844 */ /* 0x0003e20000000200 */
[--C-:B------:R-:W-:Y:S02]  /*9290*/  HADD2.F32 R61, -RZ, R66.reuse.H0_H0 ;  /* 0x20000042ff3d7230 */ /* 0x100fe40000004100 */
[C---:B------:R-:W-:Y:S01]  /*92a0*/  FMUL R23, R38.reuse, R23 ;  /* 0x0000001726177220 */ /* 0x040fe20000400000 */
[----:B------:R-:W-:Y:S01]  /*92b0*/  F2FP.F16.F32.PACK_AB R112, R17, R16 ;  /* 0x000000101170723e */ /* 0x000fe200000000ff */
[C---:B------:R-:W-:Y:S01]  /*92c0*/  FFMA R18, R41.reuse, R59, R18 ;  /* 0x0000003b29127223 */ /* 0x040fe20000000012 */
[----:B------:R-:W-:Y:S02]  /*92d0*/  HADD2.F32 R62, -RZ, R66.H1_H1 ;  /* 0x30000042ff3e7230 */ /* 0x000fe40000004100 */
[----:B------:R-:W-:Y:S01]  /*92e0*/  FFMA R23, R41, R60, R23 ;  /* 0x0000003c29177223 */ /* 0x000fe20000000017 */
[C---:B------:R-:W-:Y:S01]  /*92f0*/  FMUL R20, R38.reuse, R24 ;  /* 0x0000001826147220 */ /* 0x040fe20000400000 */
[--C-:B------:R-:W-:Y:S02]  /*9300*/  HADD2.F32 R63, -RZ, R67.reuse.H0_H0 ;  /* 0x20000043ff3f7230 */ /* 0x100fe40000004100 */
[C---:B------:R-:W-:Y:S01]  /*9310*/  FMUL R21, R38.reuse, R25 ;  /* 0x0000001926157220 */ /* 0x040fe20000400000 */
[----:B------:R-:W-:Y:S01]  /*9320*/  HADD2.F32 R64, -RZ, R67.H1_H1 ;  /* 0x30000043ff407230 */ /* 0x000fe20000004100 */
[----:B------:R-:W-:Y:S01]  /*9330*/  F2FP.F16.F32.PACK_AB R113, R23, R18 ;  /* 0x000000121771723e */ /* 0x000fe200000000ff */
[C---:B------:R-:W-:Y:S01]  /*9340*/  FFMA R20, R41.reuse, R61, R20 ;  /* 0x0000003d29147223 */ /* 0x040fe20000000014 */
        /* <DEDUP_REMOVED lines=8> */
[C---:B------:R-:W-:Y:S01]  /*93d0*/  FFMA R22, R41.reuse, R63, R22 ;  /* 0x0000003f29167223 */ /* 0x040fe20000000016 */
[----:B------:R-:W-:Y:S02]  /*93e0*/  HADD2.F32 R68, -RZ, R73.H1_H1 ;  /* 0x30000049ff447230 */ /* 0x000fe40000004100 */
[C---:B------:R-:W-:Y:S01]  /*93f0*/  FMUL R26, R38.reuse, R30 ;  /* 0x0000001e261a7220 */ /* 0x040fe20000400000 */
[C---:B------:R-:W-:Y:S01]  /*9400*/  FFMA R27, R41.reuse, R64, R27 ;  /* 0x00000040291b7223 */ /* 0x040fe2000000001b */
        /* <DEDUP_REMOVED lines=34> */
[----:B------:R-:W-:Y:S02]  /*9630*/  UIADD3 UR9, UPT, UPT, UR49, 0xc0, URZ ;  /* 0x000000c031097890 */ /* 0x000fe4000fffe0ff */
[----:B------:R-:W-:Y:S01]  /*9640*/  UIADD3 UR8, UPT, UPT, UR44, 0x6400, URZ ;  /* 0x000064002c087890 */ /* 0x000fe2000fffe0ff */
[----:B------:R-:W-:Y:S01]  /*9650*/  UMOV UR10, UR50 ;  /* 0x00000032000a7c82 */ /* 0x000fe20008000000 */
[----:B------:R-:W-:Y:S01]  /*9660*/  UMOV UR11, UR36 ;  /* 0x00000024000b7c82 */ /* 0x000fe20008000000 */
[----:B--2---:R-:W-:Y:S04]  /*9670*/  UIADD3 UR4, UP0, UPT, UR6, 0x680, URZ ;  /* 0x0000068006047890 */ /* 0x004fe8000ff1e0ff */
[----:B------:R-:W-:Y:S09]  /*9680*/  UIADD3.X UR5, UPT, UPT, URZ, UR7, URZ, UP0, !UPT ;  /* 0x00000007ff057290 */ /* 0x000ff200087fe4ff */
[----:B------:R2:W-:Y:S01]  /*9690*/  UTMASTG.3D [UR8], [UR4] ;  /* 0x00000008040073b5 */ /* 0x0005e20008010000 */
[----:B------:R0:W-:Y:S01]  /*96a0*/  UTMACMDFLUSH ;  /* 0x00000000000079b7 */ /* 0x0001e20000000000 */
[----:B--2---:R-:W-:Y:S04]  /*96b0*/  DEPBAR.LE SB0, 0x1 ;  /* 0x000080400000791a */ /* 0x004fe80000000000 */
.L_x_137:
[----:B------:R-:W-:Y:S05]  /*96c0*/  BSYNC.RECONVERGENT B0 ;  /* 0x0000000000007941 */ /* 0x000fea0003800200 */
.L_x_136:
[----:B------:R-:W-:Y:S01]  /*96d0*/  BAR.SYNC.DEFER_BLOCKING 0x1, 0x80 ;  /* 0x0042000000007b1d */ /* 0x000fe20000010000 */
[----:B------:R-:W-:Y:S01]  /*96e0*/  UISETP.NE.AND UP0, UPT, UR47, -0x4, UPT ;  /* 0xfffffffc2f00788c */ /* 0x000fe2000bf05270 */
[----:B------:R-:W-:Y:S08]  /*96f0*/  IADD3 R0, PT, PT, R36, 0x1, RZ ;  /* 0x0000000124007810 */ /* 0x000ff00007ffe0ff */
[----:B------:R-:W-:Y:S05]  /*9700*/  BRA.U !UP0, `(.L_x_138) ;  /* 0x0000000108247547 */ /* 0x000fea000b800000 */
[----:B------:R-:W-:Y:S01]  /*9710*/  ISETP.NE.AND P0, PT, R95, RZ, PT ;  /* 0x000000ff5f00720c */ /* 0x000fe20003f05270 */
[----:B------:R-:W-:Y:S01]  /*9720*/  IMAD.U32 R2, RZ, RZ, UR46 ;  /* 0x0000002eff027e24 */ /* 0x000fe2000f8e00ff */
[----:B------:R-:W-:Y:S04]  /*9730*/  UIADD3 UR4, UPT, UPT, UR46, 0x1, URZ ;  /* 0x000000012e047890 */ /* 0x000fe8000fffe0ff */
[----:B------:R-:W-:Y:S04]  /*9740*/  UISETP.NE.AND UP0, UPT, UR4, 0x4, UPT ;  /* 0x000000040400788c */ /* 0x000fe8000bf05270 */
[----:B------:R-:W-:Y:S03]  /*9750*/  USEL UR46, UR4, URZ, UP0 ;  /* 0x000000ff042e7287 */ /* 0x000fe60008000000 */
[----:B------:R-:W-:Y:S05]  /*9760*/  @P0 LEA R2, R2, UR44, 0x3 ;  /* 0x0000002c02020c11 */ /* 0x000fea000f8e18ff */
[----:B------:R-:W-:Y:S05]  /*9770*/  @P0 VIADD R2, R2, 0xb0 ;  /* 0x000000b002020836 */ /* 0x000fea0000000000 */
[----:B------:R-:W-:Y:S04]  /*9780*/  @P0 PRMT R2, R101, 0x654, R2 ;  /* 0x0000065465020816 */ /* 0x000fe80000000002 */
[----:B------:R2:W-:Y:S03]  /*9790*/  @P0 SYNCS.ARRIVE.TRANS64.RED.A1T0 RZ, [R2+URZ], RZ ;  /* 0x000000ff02ff09a7 */ /* 0x0005e600081004ff */
.L_x_138:
[----:B------:R-:W-:Y:S01]  /*97a0*/  R2UR UR5, R83 ;  /* 0x00000000530572ca */ /* 0x000fe200000e0000 */
[----:B------:R-:W-:Y:S01]  /*97b0*/  UISETP.NE.AND UP0, UPT, UR61, URZ, UPT ;  /* 0x000000ff3d00728c */ /* 0x000fe2000bf05270 */
[----:B------:R-:W-:Y:S01]  /*97c0*/  R2UR UR4, R84 ;  /* 0x00000000540472ca */ /* 0x000fe200000e0000 */
[----:B------:R-:W-:Y:S01]  /*97d0*/  UIADD3 UR47, UPT, UPT, UR47, 0x4, URZ ;  /* 0x000000042f2f7890 */ /* 0x000fe2000fffe0ff */
[----:B------:R-:W-:Y:S01]  /*97e0*/  ISETP.NE.AND P0, PT, R88, 0x2, PT ;  /* 0x000000025800780c */ /* 0x000fe20003f05270 */
[----:B------:R-:W-:Y:S01]  /*97f0*/  UMOV UR36, UR60 ;  /* 0x0000003c00247c82 */ /* 0x000fe20008000000 */
[----:B------:R-:W-:Y:S02]  /*9800*/  ISETP.NE.AND P1, PT, R0, 0x4, PT ;  /* 0x000000040000780c */ /* 0x000fe40003f25270 */
[----:B--2---:R-:W-:Y:S02]  /*9810*/  SEL R2, RZ, 0x1, P0 ;  /* 0x00000001ff027807 */ /* 0x004fe40000000000 */
[----:B------:R-:W-:Y:S02]  /*9820*/  SEL R3, RZ, 0x1, P1 ;  /* 0x00000001ff037807 */ /* 0x000fe40000800000 */
[----:B------:R-:W-:Y:S01]  /*9830*/  LOP3.LUT R89, R89, R2, RZ, 0x3c, !PT ;  /* 0x0000000259597212 */ /* 0x000fe200078e3cff */
[----:B------:R-:W-:Y:S01]  /*9840*/  UIADD3 UR20, UPT, UPT, UR37, UR5, URZ ;  /* 0x0000000525147290 */ /* 0x000fe2000fffe0ff */
[----:B------:R-:W-:Y:S01]  /*9850*/  LOP3.LUT R90, R90, R3, RZ, 0x3c, !PT ;  /* 0x000000035a5a7212 */ /* 0x000fe200078e3cff */
[----:B------:R-:W-:Y:S01]  /*9860*/  UIADD3 UR16, UPT, UPT, UR38, UR4, URZ ;  /* 0x0000000426107290 */ /* 0x000fe2000fffe0ff */
[----:B------:R-:W-:Y:S02]  /*9870*/  SEL R88, R88, RZ, P0 ;  /* 0x000000ff58587207 */ /* 0x000fe40000000000 */
[----:B------:R-:W-:Y:S01]  /*9880*/  SEL R36, R0, RZ, P1 ;  /* 0x000000ff00247207 */ /* 0x000fe20000800000 */
[----:B------:R-:W-:Y:S08]  /*9890*/  BRA.U UP0, `(.L_x_139) ;  /* 0xffffffbd009c7547 */ /* 0x000ff0000b83ffff */
[----:B------:R-:W-:-:S13]  /*98a0*/  R2UR UR4, R85 ;  /* 0x00000000550472ca */ /* 0x000fda00000e0000 */
[----:B------:R-:W-:-:S09]  /*98b0*/  UISETP.NE.AND UP0, UPT, UR4, URZ, UPT ;  /* 0x000000ff0400728c */ /* 0x000fd2000bf05270 */
[----:B------:R-:W-:Y:S05]  /*98c0*/  BRA.U !UP0, `(.L_x_140) ;  /* 0x0000000108487547 */ /* 0x000fea000b800000 */
[----:B------:R-:W2:Y:S02]  /*98d0*/  LDCU.64 UR4, c[0x0][0x890] ;  /* 0x00011200ff0477ac */ /* 0x000ea40008000a00 */
[----:B--2---:R-:W-:-:S04]  /*98e0*/  UISETP.NE.U32.AND UP0, UPT, UR4, URZ, UPT ;  /* 0x000000ff0400728c */ /* 0x004fc8000bf05070 */
[----:B------:R-:W-:-:S09]  /*98f0*/  UISETP.NE.AND.EX UP0, UPT, UR5, URZ, UPT, UP0 ;  /* 0x000000ff0500728c */ /* 0x000fd2000bf05300 */
[----:B------:R-:W-:Y:S05]  /*9900*/  BRA.U UP0, `(.L_x_141) ;  /* 0x00000001000c7547 */ /* 0x000fea000b800000 */
[----:B------:R-:W-:-:S13]  /*9910*/  FSETP.NEU.AND P0, PT, R41, RZ, PT ;  /* 0x000000ff2900720b */ /* 0x000fda0003f0d000 */
[----:B------:R-:W-:Y:S05]  /*9920*/  @!P0 EXIT ;  /* 0x000000000000894d */ /* 0x000fea0003800000 */
[----:B------:R-:W-:Y:S05]  /*9930*/  BRA `(.L_x_140) ;  /* 0x00000000002c7947 */ /* 0x000fea0003800000 */
.L_x_141:
[----:B------:R-:W-:Y:S01]  /*9940*/  ISETP.NE.AND P0, PT, R87, RZ, PT ;  /* 0x000000ff5700720c */ /* 0x000fe20003f05270 */
[----:B------:R-:W-:-:S12]  /*9950*/  BSSY.RECONVERGENT B0, `(.L_x_140) ;  /* 0x0000009000007945 */ /* 0x000fd80003800200 */
[----:B------:R-:W-:Y:S05]  /*9960*/  @P0 BRA `(.L_x_142) ;  /* 0x0000000000140947 */ /* 0x000fea0003800000 */
[----:B------:R-:W2:Y:S02]  /*9970*/  LDCU.64 UR4, c[0x0][0x888] ;  /* 0x00011100ff0477ac */ /* 0x000ea40008000a00 */
[----:B--2---:R-:W-:-:S04]  /*9980*/  ISETP.NE.U32.AND P0, PT, RZ, UR4, PT ;  /* 0x00000004ff007c0c */ /* 0x004fc8000bf05070 */
[----:B------:R-:W-:-:S13]  /*9990*/  ISETP.NE.AND.EX P0, PT, RZ, UR5, PT, P0 ;  /* 0x00000005ff007c0c */ /* 0x000fda000bf05300 */
[----:B------:R-:W-:Y:S05]  /*99a0*/  @!P0 EXIT ;  /* 0x000000000000894d */ /* 0x000fea0003800000 */
[----:B------:R-:W-:Y:S05]  /*99b0*/  BRA `(.L_x_143) ;  /* 0x0000000000087947 */ /* 0x000fea0003800000 */
.L_x_142:
[----:B------:R-:W-:-:S13]  /*99c0*/  FSETP.NEU.AND P0, PT, R41, RZ, PT ;  /* 0x000000ff2900720b */ /* 0x000fda0003f0d000 */
[----:B------:R-:W-:Y:S05]  /*99d0*/  @!P0 EXIT ;  /* 0x000000000000894d */ /* 0x000fea0003800000 */
.L_x_143:
[----:B------:R-:W-:Y:S05]  /*99e0*/  BSYNC.RECONVERGENT B0 ;  /* 0x0000000000007941 */ /* 0x000fea0003800200 */
.L_x_140:
[----:B------:R-:W2:Y:S01]  /*99f0*/  S2UR UR5, SR_CgaCtaId ;  /* 0x00000000000579c3 */ /* 0x000ea20000008800 */
[----:B------:R-:W-:Y:S01]  /*9a00*/  ULEA UR4, UR46, UR44, 0x3 ;  /* 0x0000002c2e047291 */ /* 0x000fe2000f8e18ff */
[----:B------:R-:W-:-:S04]  /*9a10*/  DEPBAR.LE SB0, 0x0 ;  /* 0x000080000000791a */ /* 0x000fc80000000000 */
[----:B------:R-:W-:-:S04]  /*9a20*/  UIADD3 UR4, UPT, UPT, UR4, 0xb0, URZ ;  /* 0x000000b004047890 */ /* 0x000fc8000fffe0ff */
[----:B--2---:R-:W-:-:S09]  /*9a30*/  UPRMT UR4, UR5, 0x654, UR4 ;  /* 0x0000065405047896 */ /* 0x004fd20008000004 */
[----:B------:R-:W-:Y:S01]  /*9a40*/  SYNCS.ARRIVE.TRANS64.RED.A1T0 RZ, [UR4], RZ ;  /* 0x000000ffffff79a7 */ /* 0x000fe20008100404 */
[----:B------:R-:W-:Y:S05]  /*9a50*/  EXIT ;  /* 0x000000000000794d */ /* 0x000fea0003800000 */
.L_x_25:
[----:B-1----:R1:W3:Y:S02]  /*9a60*/  SYNCS.PHASECHK.TRANS64.TRYWAIT P0, [R0+URZ+0x150], R3 ;  /* 0x00015003000075a7 */ /* 0x0022e400080011ff */
[----:B---3--:R-:W-:Y:S05]  /*9a70*/  @!P0 NANOSLEEP.SYNCS 0x989680 ;  /* 0x009896800000895d */ /* 0x008fea0003900000 */
[----:B------:R-:W3:Y:S02]  /*9a80*/  @!P0 SYNCS.PHASECHK.TRANS64 P0, [R0+URZ+0x150], R3 ;  /* 0x00015003000085a7 */ /* 0x000ee400080010ff */
[----:B---3--:R-:W-:Y:S05]  /*9a90*/  @!P0 BRA `(.L_x_25) ;  /* 0xfffffffc00f08947 */ /* 0x008fea000383ffff */
[----:B------:R-:W-:Y:S05]  /*9aa0*/  BRA `(.L_x_144) ;  /* 0xffffff8000207947 */ /* 0x000fea000383ffff */
.L_x_28:
[----:B-1----:R-:W-:-:S07]  /*9ab0*/  MOV R0, UR33 ;  /* 0x0000002100007c02 */ /* 0x002fce0008000f00 */
.L_x_145:
[----:B-1----:R1:W3:Y:S02]  /*9ac0*/  SYNCS.PHASECHK.TRANS64.TRYWAIT P0, [R0+URZ+0x48], R3 ;  /* 0x00004803000075a7 */ /* 0x0022e400080011ff */
[----:B---3--:R-:W-:Y:S05]  /*9ad0*/  @!P0 NANOSLEEP.SYNCS 0x989680 ;  /* 0x009896800000895d */ /* 0x008fea0003900000 */
[----:B------:R-:W3:Y:S02]  /*9ae0*/  @!P0 SYNCS.PHASECHK.TRANS64 P0, [R0+URZ+0x48], R3 ;  /* 0x00004803000085a7 */ /* 0x000ee400080010ff */
[----:B---3--:R-:W-:Y:S05]  /*9af0*/  @!P0 BRA `(.L_x_145) ;  /* 0xfffffffc00f08947 */ /* 0x008fea000383ffff */
[----:B------:R-:W-:Y:S05]  /*9b00*/  BRA `(.L_x_27) ;  /* 0xffffff8000647947 */ /* 0x000fea000383ffff */
.L_x_35:
[----:B-1----:R-:W-:-:S07]  /*9b10*/  MOV R0, UR17 ;  /* 0x0000001100007c02 */ /* 0x002fce0008000f00 */
.L_x_146:
[----:B-1----:R1:W3:Y:S02]  /*9b20*/  SYNCS.PHASECHK.TRANS64.TRYWAIT P0, [R0+URZ+0x48], R3 ;  /* 0x00004803000075a7 */ /* 0x0022e400080011ff */
[----:B---3--:R-:W-:Y:S05]  /*9b30*/  @!P0 NANOSLEEP.SYNCS 0x989680 ;  /* 0x009896800000895d */ /* 0x008fea0003900000 */
[----:B------:R-:W3:Y:S02]  /*9b40*/  @!P0 SYNCS.PHASECHK.TRANS64 P0, [R0+URZ+0x48], R3 ;  /* 0x00004803000085a7 */ /* 0x000ee400080010ff */
[----:B---3--:R-:W-:Y:S05]  /*9b50*/  @!P0 BRA `(.L_x_146) ;  /* 0xfffffffc00f08947 */ /* 0x008fea000383ffff */
[----:B------:R-:W-:Y:S05]  /*9b60*/  BRA `(.L_x_34) ;  /* 0xffffff84002c7947 */ /* 0x000fea000383ffff */
.L_x_40:
[----:B-1----:R1:W3:Y:S02]  /*9b70*/  SYNCS.PHASECHK.TRANS64.TRYWAIT P0, [R3+URZ+0xe0], R0 ;  /* 0x0000e000030075a7 */ /* 0x0022e400080011ff */
[----:B---3--:R-:W-:Y:S05]  /*9b80*/  @!P0 NANOSLEEP.SYNCS 0x989680 ;  /* 0x009896800000895d */ /* 0x008fea0003900000 */
[----:B------:R-:W3:Y:S02]  /*9b90*/  @!P0 SYNCS.PHASECHK.TRANS64 P0, [R3+URZ+0xe0], R0 ;  /* 0x0000e000030085a7 */ /* 0x000ee400080010ff */
[----:B---3--:R-:W-:Y:S05]  /*9ba0*/  @!P0 BRA `(.L_x_40) ;  /* 0xfffffffc00f08947 */ /* 0x008fea000383ffff */
[----:B------:R-:W-:Y:S05]  /*9bb0*/  BRA `(.L_x_147) ;  /* 0xffffff8400cc7947 */ /* 0x000fea000383ffff */
.L_x_44:
[----:B-1----:R-:W-:-:S07]  /*9bc0*/  MOV R0, UR4 ;  /* 0x0000000400007c02 */ /* 0x002fce0008000f00 */
.L_x_148:
[----:B-1----:R1:W3:Y:S02]  /*9bd0*/  SYNCS.PHASECHK.TRANS64.TRYWAIT P0, [R0+URZ], R3 ;  /* 0x00000003000075a7 */ /* 0x0022e400080011ff */
[----:B---3--:R-:W-:Y:S05]  /*9be0*/  @!P0 NANOSLEEP.SYNCS 0x989680 ;  /* 0x009896800000895d */ /* 0x008fea0003900000 */
[----:B------:R-:W3:Y:S02]  /*9bf0*/  @!P0 SYNCS.PHASECHK.TRANS64 P0, [R0+URZ], R3 ;  /* 0x00000003000085a7 */ /* 0x000ee400080010ff */
[----:B---3--:R-:W-:Y:S05]  /*9c00*/  @!P0 BRA `(.L_x_148) ;  /* 0xfffffffc00f08947 */ /* 0x008fea000383ffff */
[----:B------:R-:W-:Y:S05]  /*9c10*/  BRA `(.L_x_149) ;  /* 0xffffff8c00787947 */ /* 0x000fea000383ffff */
.L_x_45:
[----:B------:R-:W-:-:S07]  /*9c20*/  MOV R0, UR5 ;  /* 0x0000000500007c02 */ /* 0x000fce0008000f00 */
.L_x_150:
[----:B-1----:R1:W3:Y:S02]  /*9c30*/  SYNCS.PHASECHK.TRANS64.TRYWAIT P0, [R0+URZ], R3 ;  /* 0x00000003000075a7 */ /* 0x0022e400080011ff */
[----:B---3--:R-:W-:Y:S05]  /*9c40*/  @!P0 NANOSLEEP.SYNCS 0x989680 ;  /* 0x009896800000895d */ /* 0x008fea0003900000 */
[----:B------:R-:W3:Y:S02]  /*9c50*/  @!P0 SYNCS.PHASECHK.TRANS64 P0, [R0+URZ], R3 ;  /* 0x00000003000085a7 */ /* 0x000ee400080010ff */
[----:B---3--:R-:W-:Y:S05]  /*9c60*/  @!P0 BRA `(.L_x_150) ;  /* 0xfffffffc00f08947 */ /* 0x008fea000383ffff */
[----:B------:R-:W-:Y:S05]  /*9c70*/  BRA `(.L_x_151) ;  /* 0xffffff8c00847947 */ /* 0x000fea000383ffff */
.L_x_46:
[----:B------:R-:W-:-:S07]  /*9c80*/  MOV R0, UR5 ;  /* 0x0000000500007c02 */ /* 0x000fce0008000f00 */
.L_x_152:
[----:B-1----:R1:W3:Y:S02]  /*9c90*/  SYNCS.PHASECHK.TRANS64.TRYWAIT P0, [R0+URZ], R3 ;  /* 0x00000003000075a7 */ /* 0x0022e400080011ff */
[----:B---3--:R-:W-:Y:S05]  /*9ca0*/  @!P0 NANOSLEEP.SYNCS 0x989680 ;  /* 0x009896800000895d */ /* 0x008fea0003900000 */
[----:B------:R-:W3:Y:S02]  /*9cb0*/  @!P0 SYNCS.PHASECHK.TRANS64 P0, [R0+URZ], R3 ;  /* 0x00000003000085a7 */ /* 0x000ee400080010ff */
[----:B---3--:R-:W-:Y:S05]  /*9cc0*/  @!P0 BRA `(.L_x_152) ;  /* 0xfffffffc00f08947 */ /* 0x008fea000383ffff */
[----:B------:R-:W-:Y:S05]  /*9cd0*/  BRA `(.L_x_153) ;  /* 0xffffff8c00907947 */ /* 0x000fea000383ffff */
.L_x_47:
[----:B------:R-:W-:-:S07]  /*9ce0*/  MOV R0, UR5 ;  /* 0x0000000500007c02 */ /* 0x000fce0008000f00 */
.L_x_154:
[----:B-1----:R1:W3:Y:S02]  /*9cf0*/  SYNCS.PHASECHK.TRANS64.TRYWAIT P0, [R0+URZ], R3 ;  /* 0x00000003000075a7 */ /* 0x0022e400080011ff */
[----:B---3--:R-:W-:Y:S05]  /*9d00*/  @!P0 NANOSLEEP.SYNCS 0x989680 ;  /* 0x009896800000895d */ /* 0x008fea0003900000 */
[----:B------:R-:W3:Y:S02]  /*9d10*/  @!P0 SYNCS.PHASECHK.TRANS64 P0, [R0+URZ], R3 ;  /* 0x00000003000085a7 */ /* 0x000ee400080010ff */
[----:B---3--:R-:W-:Y:S05]  /*9d20*/  @!P0 BRA `(.L_x_154) ;  /* 0xfffffffc00f08947 */ /* 0x008fea000383ffff */
[----:B------:R-:W-:Y:S05]  /*9d30*/  BRA `(.L_x_155) ;  /* 0xffffff8c009c7947 */ /* 0x000fea000383ffff */
.L_x_48:
[----:B------:R-:W-:-:S07]  /*9d40*/  MOV R0, UR5 ;  /* 0x0000000500007c02 */ /* 0x000fce0008000f00 */
.L_x_156:
[----:B-1----:R1:W3:Y:S02]  /*9d50*/  SYNCS.PHASECHK.TRANS64.TRYWAIT P0, [R0+URZ], R3 ;  /* 0x00000003000075a7 */ /* 0x0022e400080011ff */
[----:B---3--:R-:W-:Y:S05]  /*9d60*/  @!P0 NANOSLEEP.SYNCS 0x989680 ;  /* 0x009896800000895d */ /* 0x008fea0003900000 */
[----:B------:R-:W3:Y:S02]  /*9d70*/  @!P0 SYNCS.PHASECHK.TRANS64 P0, [R0+URZ], R3 ;  /* 0x00000003000085a7 */ /* 0x000ee400080010ff */
[----:B---3--:R-:W-:Y:S05]  /*9d80*/  @!P0 BRA `(.L_x_156) ;  /* 0xfffffffc00f08947 */ /* 0x008fea000383ffff */
[----:B------:R-:W-:Y:S05]  /*9d90*/  BRA `(.L_x_157) ;  /* 0xffffff8c00a87947 */ /* 0x000fea000383ffff */
.L_x_49:
[----:B------:R-:W-:-:S07]  /*9da0*/  MOV R0, UR5 ;  /* 0x0000000500007c02 */ /* 0x000fce0008000f00 */
.L_x_158:
[----:B-1----:R1:W3:Y:S02]  /*9db0*/  SYNCS.PHASECHK.TRANS64.TRYWAIT P0, [R0+URZ], R3 ;  /* 0x00000003000075a7 */ /* 0x0022e400080011ff */
[----:B---3--:R-:W-:Y:S05]  /*9dc0*/  @!P0 NANOSLEEP.SYNCS 0x989680 ;  /* 0x009896800000895d */ /* 0x008fea0003900000 */
[----:B------:R-:W3:Y:S02]  /*9dd0*/  @!P0 SYNCS.PHASECHK.TRANS64 P0, [R0+URZ], R3 ;  /* 0x00000003000085a7 */ /* 0x000ee400080010ff */
[----:B---3--:R-:W-:Y:S05]  /*9de0*/  @!P0 BRA `(.L_x_158) ;  /* 0xfffffffc00f08947 */ /* 0x008fea000383ffff */
[----:B------:R-:W-:Y:S05]  /*9df0*/  BRA `(.L_x_159) ;  /* 0xffffff8c00b47947 */ /* 0x000fea000383ffff */
.L_x_50:
[----:B------:R-:W-:-:S07]  /*9e00*/  MOV R0, UR5 ;  /* 0x0000000500007c02 */ /* 0x000fce0008000f00 */
.L_x_160:
[----:B-1----:R1:W3:Y:S02]  /*9e10*/  SYNCS.PHASECHK.TRANS64.TRYWAIT P0, [R0+URZ], R3 ;  /* 0x00000003000075a7 */ /* 0x0022e400080011ff */
[----:B---3--:R-:W-:Y:S05]  /*9e20*/  @!P0 NANOSLEEP.SYNCS 0x989680 ;  /* 0x009896800000895d */ /* 0x008fea0003900000 */
[----:B------:R-:W3:Y:S02]  /*9e30*/  @!P0 SYNCS.PHASECHK.TRANS64 P0, [R0+URZ], R3 ;  /* 0x00000003000085a7 */ /* 0x000ee400080010ff */
[----:B---3--:R-:W-:Y:S05]  /*9e40*/  @!P0 BRA `(.L_x_160) ;  /* 0xfffffffc00f08947 */ /* 0x008fea000383ffff */
[----:B------:R-:W-:Y:S05]  /*9e50*/  BRA `(.L_x_161) ;  /* 0xffffff8c00c07947 */ /* 0x000fea000383ffff */
.L_x_51:
[----:B------:R-:W-:-:S07]  /*9e60*/  MOV R0, UR5 ;  /* 0x0000000500007c02 */ /* 0x000fce0008000f00 */
.L_x_162:
[----:B-1----:R1:W3:Y:S02]  /*9e70*/  SYNCS.PHASECHK.TRANS64.TRYWAIT P0, [R0+URZ], R3 ;  /* 0x00000003000075a7 */ /* 0x0022e400080011ff */
[----:B---3--:R-:W-:Y:S05]  /*9e80*/  @!P0 NANOSLEEP.SYNCS 0x989680 ;  /* 0x009896800000895d */ /* 0x008fea0003900000 */
[----:B------:R-:W3:Y:S02]  /*9e90*/  @!P0 SYNCS.PHASECHK.TRANS64 P0, [R0+URZ], R3 ;  /* 0x00000003000085a7 */ /* 0x000ee400080010ff */
[----:B---3--:R-:W-:Y:S05]  /*9ea0*/  @!P0 BRA `(.L_x_162) ;  /* 0xfffffffc00f08947 */ /* 0x008fea000383ffff */
[----:B------:R-:W-:Y:S05]  /*9eb0*/  BRA `(.L_x_163) ;  /* 0xffffff8c00cc7947 */ /* 0x000fea000383ffff */
.L_x_54:
[----:B--2---:R2:W3:Y:S02]  /*9ec0*/  SYNCS.PHASECHK.TRANS64.TRYWAIT P0, [R2+URZ+0x140], R5 ;  /* 0x00014005020075a7 */ /* 0x0044e400080011ff */
[----:B---3--:R-:W-:Y:S05]  /*9ed0*/  @!P0 NANOSLEEP.SYNCS 0x989680 ;  /* 0x009896800000895d */ /* 0x008fea0003900000 */
[----:B------:R-:W3:Y:S02]  /*9ee0*/  @!P0 SYNCS.PHASECHK.TRANS64 P0, [R2+URZ+0x140], R5 ;  /* 0x00014005020085a7 */ /* 0x000ee400080010ff */
[----:B---3--:R-:W-:Y:S05]  /*9ef0*/  @!P0 BRA `(.L_x_54) ;  /* 0xfffffffc00f08947 */ /* 0x008fea000383ffff */
[----:B------:R-:W-:Y:S05]  /*9f00*/  BRA `(.L_x_164) ;  /* 0xffffff9000307947 */ /* 0x000fea000383ffff */
.L_x_55:
[----:B------:R-:W-:-:S07]  /*9f10*/  MOV R2, UR4 ;  /* 0x0000000400027c02 */ /* 0x000fce0008000f00 */
.L_x_165:
[----:B--2---:R2:W3:Y:S02]  /*9f20*/  SYNCS.PHASECHK.TRANS64.TRYWAIT P0, [R2+URZ+0xf0], R5 ;  /* 0x0000f005020075a7 */ /* 0x0044e400080011ff */
[----:B---3--:R-:W-:Y:S05]  /*9f30*/  @!P0 NANOSLEEP.SYNCS 0x989680 ;  /* 0x009896800000895d */ /* 0x008fea0003900000 */
[----:B------:R-:W3:Y:S02]  /*9f40*/  @!P0 SYNCS.PHASECHK.TRANS64 P0, [R2+URZ+0xf0], R5 ;  /* 0x0000f005020085a7 */ /* 0x000ee400080010ff */
[----:B---3--:R-:W-:Y:S05]  /*9f50*/  @!P0 BRA `(.L_x_165) ;  /* 0xfffffffc00f08947 */ /* 0x008fea000383ffff */
[----:B------:R-:W-:Y:S05]  /*9f60*/  BRA `(.L_x_166) ;  /* 0xffffff9000407947 */ /* 0x000fea000383ffff */
.L_x_56:
[----:B--2---:R2:W3:Y:S02]  /*9f70*/  SYNCS.PHASECHK.TRANS64.TRYWAIT P1, [R2+URZ+0xe0], R5 ;  /* 0x0000e005020075a7 */ /* 0x0044e400080211ff */
[----:B---3--:R-:W-:Y:S05]  /*9f80*/  @!P1 NANOSLEEP.SYNCS 0x989680 ;  /* 0x009896800000995d */ /* 0x008fea0003900000 */
[----:B------:R-:W3:Y:S02]  /*9f90*/  @!P1 SYNCS.PHASECHK.TRANS64 P1, [R2+URZ+0xe0], R5 ;  /* 0x0000e005020095a7 */ /* 0x000ee400080210ff */
[----:B---3--:R-:W-:Y:S05]  /*9fa0*/  @!P1 BRA `(.L_x_56) ;  /* 0xfffffffc00f09947 */ /* 0x008fea000383ffff */
[----:B------:R-:W-:Y:S05]  /*9fb0*/  BRA `(.L_x_167) ;  /* 0xffffff9000707947 */ /* 0x000fea000383ffff */
.L_x_59:
[----:B------:R-:W-:-:S07]  /*9fc0*/  MOV R0, UR4 ;  /* 0x0000000400007c02 */ /* 0x000fce0008000f00 */
.L_x_168:
[----:B--2---:R2:W3:Y:S02]  /*9fd0*/  SYNCS.PHASECHK.TRANS64.TRYWAIT P0, [R0+URZ+0xf0], R3 ;  /* 0x0000f003000075a7 */ /* 0x0044e400080011ff */
[----:B---3--:R-:W-:Y:S05]  /*9fe0*/  @!P0 NANOSLEEP.SYNCS 0x989680 ;  /* 0x009896800000895d */ /* 0x008fea0003900000 */
[----:B------:R-:W3:Y:S02]  /*9ff0*/  @!P0 SYNCS.PHASECHK.TRANS64 P0, [R0+URZ+0xf0], R3 ;  /* 0x0000f003000085a7 */ /* 0x000ee400080010ff */
[----:B---3--:R-:W-:Y:S05]  /*a000*/  @!P0 BRA `(.L_x_168) ;  /* 0xfffffffc00f08947 */ /* 0x008fea000383ffff */
[----:B------:R-:W-:Y:S05]  /*a010*/  BRA `(.L_x_58) ;  /* 0xffffff9000c47947 */ /* 0x000fea000383ffff */
.L_x_66:
[----:B-1----:R1:W2:Y:S02]  /*a020*/  SYNCS.PHASECHK.TRANS64.TRYWAIT P1, [R0+URZ+0xe0], R5 ;  /* 0x0000e005000075a7 */ /* 0x0022a400080211ff */
[----:B--2---:R-:W-:Y:S05]  /*a030*/  @!P1 NANOSLEEP.SYNCS 0x989680 ;  /* 0x009896800000995d */ /* 0x004fea0003900000 */
[----:B------:R-:W2:Y:S02]  /*a040*/  @!P1 SYNCS.PHASECHK.TRANS64 P1, [R0+URZ+0xe0], R5 ;  /* 0x0000e005000095a7 */ /* 0x000ea400080210ff */
[----:B--2---:R-:W-:Y:S05]  /*a050*/  @!P1 BRA `(.L_x_66) ;  /* 0xfffffffc00f09947 */ /* 0x004fea000383ffff */
[----:B------:R-:W-:Y:S05]  /*a060*/  BRA `(.L_x_169) ;  /* 0xffffff98002c7947 */ /* 0x000fea000383ffff */
.L_x_67:
[----:B------:R-:W-:-:S07]  /*a070*/  MOV R3, UR23 ;  /* 0x0000001700037c02 */ /* 0x000fce0008000f00 */
.L_x_170:
[----:B-1----:R1:W2:Y:S02]  /*a080*/  SYNCS.PHASECHK.TRANS64.TRYWAIT P0, [R3+URZ+0x120], R0 ;  /* 0x00012000030075a7 */ /* 0x0022a400080011ff */
[----:B--2---:R-:W-:Y:S05]  /*a090*/  @!P0 NANOSLEEP.SYNCS 0x989680 ;  /* 0x009896800000895d */ /* 0x004fea0003900000 */
[----:B------:R-:W2:Y:S02]  /*a0a0*/  @!P0 SYNCS.PHASECHK.TRANS64 P0, [R3+URZ+0x120], R0 ;  /* 0x00012000030085a7 */ /* 0x000ea400080010ff */
[----:B--2---:R-:W-:Y:S05]  /*a0b0*/  @!P0 BRA `(.L_x_170) ;  /* 0xfffffffc00f08947 */ /* 0x004fea000383ffff */
[----:B------:R-:W-:Y:S05]  /*a0c0*/  BRA `(.L_x_171) ;  /* 0xffffff98007c7947 */ /* 0x000fea000383ffff */
.L_x_70:
[----:B------:R-:W-:Y:S07]  /*a0d0*/  MOV R0, UR5 ;  /* 0x0000000500007c02 */ /* 0x000fee0008000f00 */
.L_x_172:
[----:B-1----:R1:W2:Y:S02]  /*a0e0*/  SYNCS.PHASECHK.TRANS64.TRYWAIT P0, [R0+URZ], R3 ;  /* 0x00000003000075a7 */ /* 0x0022a400080011ff */
[----:B--2---:R-:W-:Y:S05]  /*a0f0*/  @!P0 NANOSLEEP.SYNCS 0x989680 ;  /* 0x009896800000895d */ /* 0x004fea0003900000 */
[----:B------:R-:W2:Y:S02]  /*a100*/  @!P0 SYNCS.PHASECHK.TRANS64 P0, [R0+URZ], R3 ;  /* 0x00000003000085a7 */ /* 0x000ea400080010ff */
[----:B--2---:R-:W-:Y:S05]  /*a110*/  @!P0 BRA `(.L_x_172) ;  /* 0xfffffffc00f08947 */ /* 0x004fea000383ffff */
[----:B------:R-:W-:Y:S05]  /*a120*/  BRA `(.L_x_69) ;  /* 0xffffff9800987947 */ /* 0x000fea000383ffff */
.L_x_73:
[----:B------:R-:W-:-:S07]  /*a130*/  MOV R0, UR4 ;  /* 0x0000000400007c02 */ /* 0x000fce0008000f00 */
.L_x_173:
[----:B--2---:R2:W4:Y:S02]  /*a140*/  SYNCS.PHASECHK.TRANS64.TRYWAIT P0, [R0+URZ], R3 ;  /* 0x00000003000075a7 */ /* 0x00452400080011ff */
[----:B----4-:R-:W-:Y:S05]  /*a150*/  @!P0 NANOSLEEP.SYNCS 0x989680 ;  /* 0x009896800000895d */ /* 0x010fea0003900000 */
[----:B------:R-:W4:Y:S02]  /*a160*/  @!P0 SYNCS.PHASECHK.TRANS64 P0, [R0+URZ], R3 ;  /* 0x00000003000085a7 */ /* 0x000f2400080010ff */
[----:B----4-:R-:W-:Y:S05]  /*a170*/  @!P0 BRA `(.L_x_173) ;  /* 0xfffffffc00f08947 */ /* 0x010fea000383ffff */
[----:B------:R-:W-:Y:S05]  /*a180*/  BRA `(.L_x_174) ;  /* 0xffffff9c004c7947 */ /* 0x000fea000383ffff */
.L_x_74:
[----:B------:R-:W-:-:S07]  /*a190*/  MOV R0, UR5 ;  /* 0x0000000500007c02 */ /* 0x000fce0008000f00 */
.L_x_175:
[----:B-1----:R1:W2:Y:S02]  /*a1a0*/  SYNCS.PHASECHK.TRANS64.TRYWAIT P0, [R0+URZ], R3 ;  /* 0x00000003000075a7 */ /* 0x0022a400080011ff */
[----:B--2---:R-:W-:Y:S05]  /*a1b0*/  @!P0 NANOSLEEP.SYNCS 0x989680 ;  /* 0x009896800000895d */ /* 0x004fea0003900000 */
[----:B------:R-:W2:Y:S02]  /*a1c0*/  @!P0 SYNCS.PHASECHK.TRANS64 P0, [R0+URZ], R3 ;  /* 0x00000003000085a7 */ /* 0x000ea400080010ff */
[----:B--2---:R-:W-:Y:S05]  /*a1d0*/  @!P0 BRA `(.L_x_175) ;  /* 0xfffffffc00f08947 */ /* 0x004fea000383ffff */
[----:B------:R-:W-:Y:S05]  /*a1e0*/  BRA `(.L_x_176) ;  /* 0xffffff9c00587947 */ /* 0x000fea000383ffff */
.L_x_75:
[----:B------:R-:W-:-:S07]  /*a1f0*/  MOV R0, UR5 ;  /* 0x0000000500007c02 */ /* 0x000fce0008000f00 */
.L_x_177:
[----:B-1----:R1:W2:Y:S02]  /*a200*/  SYNCS.PHASECHK.TRANS64.TRYWAIT P0, [R0+URZ], R3 ;  /* 0x00000003000075a7 */ /* 0x0022a400080011ff */
[----:B--2---:R-:W-:Y:S05]  /*a210*/  @!P0 NANOSLEEP.SYNCS 0x989680 ;  /* 0x009896800000895d */ /* 0x004fea0003900000 */
[----:B------:R-:W2:Y:S02]  /*a220*/  @!P0 SYNCS.PHASECHK.TRANS64 P0, [R0+URZ], R3 ;  /* 0x00000003000085a7 */ /* 0x000ea400080010ff */
[----:B--2---:R-:W-:Y:S05]  /*a230*/  @!P0 BRA `(.L_x_177) ;  /* 0xfffffffc00f08947 */ /* 0x004fea000383ffff */
[----:B------:R-:W-:Y:S05]  /*a240*/  BRA `(.L_x_178) ;  /* 0xffffff9c00647947 */ /* 0x000fea000383ffff */
.L_x_76:
[----:B------:R-:W-:-:S07]  /*a250*/  MOV R0, UR4 ;  /* 0x0000000400007c02 */ /* 0x000fce0008000f00 */
.L_x_179:
[----:B-1----:R1:W2:Y:S02]  /*a260*/  SYNCS.PHASECHK.TRANS64.TRYWAIT P0, [R0+URZ], R3 ;  /* 0x00000003000075a7 */ /* 0x0022a400080011ff */
[----:B--2---:R-:W-:Y:S05]  /*a270*/  @!P0 NANOSLEEP.SYNCS 0x989680 ;  /* 0x009896800000895d */ /* 0x004fea0003900000 */
[----:B------:R-:W2:Y:S02]  /*a280*/  @!P0 SYNCS.PHASECHK.TRANS64 P0, [R0+URZ], R3 ;  /* 0x00000003000085a7 */ /* 0x000ea400080010ff */
[----:B--2---:R-:W-:Y:S05]  /*a290*/  @!P0 BRA `(.L_x_179) ;  /* 0xfffffffc00f08947 */ /* 0x004fea000383ffff */
[----:B------:R-:W-:Y:S05]  /*a2a0*/  BRA `(.L_x_180) ;  /* 0xffffff9c00707947 */ /* 0x000fea000383ffff */
.L_x_81:
[----:B--2---:R2:W3:Y:S02]  /*a2b0*/  SYNCS.PHASECHK.TRANS64.TRYWAIT P0, [R12+URZ+0xe0], R9 ;  /* 0x0000e0090c0075a7 */ /* 0x0044e400080011ff */
[----:B---3--:R-:W-:Y:S05]  /*a2c0*/  @!P0 NANOSLEEP.SYNCS 0x989680 ;  /* 0x009896800000895d */ /* 0x008fea0003900000 */
[----:B------:R-:W3:Y:S02]  /*a2d0*/  @!P0 SYNCS.PHASECHK.TRANS64 P0, [R12+URZ+0xe0], R9 ;  /* 0x0000e0090c0085a7 */ /* 0x000ee400080010ff */
[----:B---3--:R-:W-:Y:S05]  /*a2e0*/  @!P0 BRA `(.L_x_81) ;  /* 0xfffffffc00f08947 */ /* 0x008fea000383ffff */
[----:B------:R-:W-:Y:S05]  /*a2f0*/  BRA `(.L_x_181) ;  /* 0xffffffa000a07947 */ /* 0x000fea000383ffff */
.L_x_84:
[----:B------:R-:W-:Y:S07]  /*a300*/  MOV R0, UR21 ;  /* 0x0000001500007c02 */ /* 0x000fee0008000f00 */
.L_x_182:
[----:B--2---:R2:W3:Y:S02]  /*a310*/  SYNCS.PHASECHK.TRANS64.TRYWAIT P2, [R0+URZ+0xd8], R11 ;  /* 0x0000d80b000075a7 */ /* 0x0044e400080411ff */
[----:B---3--:R-:W-:Y:S05]  /*a320*/  @!P2 NANOSLEEP.SYNCS 0x989680 ;  /* 0x009896800000a95d */ /* 0x008fea0003900000 */
[----:B------:R-:W3:Y:S02]  /*a330*/  @!P2 SYNCS.PHASECHK.TRANS64 P2, [R0+URZ+0xd8], R11 ;  /* 0x0000d80b0000a5a7 */ /* 0x000ee400080410ff */
[----:B---3--:R-:W-:Y:S05]  /*a340*/  @!P2 BRA `(.L_x_182) ;  /* 0xfffffffc00f0a947 */ /* 0x008fea000383ffff */
[----:B------:R-:W-:Y:S05]  /*a350*/  BRA `(.L_x_83) ;  /* 0xffffffa800087947 */ /* 0x000fea000383ffff */
.L_x_87:
[----:B--2---:R-:W-:Y:S07]  /*a360*/  MOV R0, UR21 ;  /* 0x0000001500007c02 */ /* 0x004fee0008000f00 */
.L_x_183:
[----:B--2---:R2:W3:Y:S02]  /*a370*/  SYNCS.PHASECHK.TRANS64.TRYWAIT P0, [R0+URZ+0xb0], R9 ;  /* 0x0000b009000075a7 */ /* 0x0044e400080011ff */
[----:B---3--:R-:W-:Y:S05]  /*a380*/  @!P0 NANOSLEEP.SYNCS 0x989680 ;  /* 0x009896800000895d */ /* 0x008fea0003900000 */
[----:B------:R-:W3:Y:S02]  /*a390*/  @!P0 SYNCS.PHASECHK.TRANS64 P0, [R0+URZ+0xb0], R9 ;  /* 0x0000b009000085a7 */ /* 0x000ee400080010ff */
[----:B---3--:R-:W-:Y:S05]  /*a3a0*/  @!P0 BRA `(.L_x_183) ;  /* 0xfffffffc00f08947 */ /* 0x008fea000383ffff */
[----:B------:R-:W-:Y:S05]  /*a3b0*/  BRA `(.L_x_184) ;  /* 0xffffffa800647947 */ /* 0x000fea000383ffff */
.L_x_88:
[----:B------:R-:W-:Y:S07]  /*a3c0*/  MOV R0, UR21 ;  /* 0x0000001500007c02 */ /* 0x000fee0008000f00 */
.L_x_185:
[----:B--2---:R2:W3:Y:S02]  /*a3d0*/  SYNCS.PHASECHK.TRANS64.TRYWAIT P0, [R0+URZ+0xb8], R9 ;  /* 0x0000b809000075a7 */ /* 0x0044e400080011ff */
[----:B---3--:R-:W-:Y:S05]  /*a3e0*/  @!P0 NANOSLEEP.SYNCS 0x989680 ;  /* 0x009896800000895d */ /* 0x008fea0003900000 */
[----:B------:R-:W3:Y:S02]  /*a3f0*/  @!P0 SYNCS.PHASECHK.TRANS64 P0, [R0+URZ+0xb8], R9 ;  /* 0x0000b809000085a7 */ /* 0x000ee400080010ff */
[----:B---3--:R-:W-:Y:S05]  /*a400*/  @!P0 BRA `(.L_x_185) ;  /* 0xfffffffc00f08947 */ /* 0x008fea000383ffff */
[----:B------:R-:W-:Y:S05]  /*a410*/  BRA `(.L_x_186) ;  /* 0xffffffa8009c7947 */ /* 0x000fea000383ffff */
.L_x_89:
[----:B------:R-:W-:Y:S07]  /*a420*/  MOV R0, UR21 ;  /* 0x0000001500007c02 */ /* 0x000fee0008000f00 */
.L_x_187:
[----:B--2---:R2:W3:Y:S02]  /*a430*/  SYNCS.PHASECHK.TRANS64.TRYWAIT P0, [R0+URZ+0xc0], R9 ;  /* 0x0000c009000075a7 */ /* 0x0044e400080011ff */
[----:B---3--:R-:W-:Y:S05]  /*a440*/  @!P0 NANOSLEEP.SYNCS 0x989680 ;  /* 0x009896800000895d */ /* 0x008fea0003900000 */
[----:B------:R-:W3:Y:S02]  /*a450*/  @!P0 SYNCS.PHASECHK.TRANS64 P0, [R0+URZ+0xc0], R9 ;  /* 0x0000c009000085a7 */ /* 0x000ee400080010ff */
[----:B---3--:R-:W-:Y:S05]  /*a460*/  @!P0 BRA `(.L_x_187) ;  /* 0xfffffffc00f08947 */ /* 0x008fea000383ffff */
[----:B------:R-:W-:Y:S05]  /*a470*/  BRA `(.L_x_188) ;  /* 0xffffffa800e07947 */ /* 0x000fea000383ffff */
.L_x_90:
[----:B------:R-:W-:Y:S07]  /*a480*/  MOV R0, UR21 ;  /* 0x0000001500007c02 */ /* 0x000fee0008000f00 */
.L_x_189:
[----:B--2---:R2:W3:Y:S02]  /*a490*/  SYNCS.PHASECHK.TRANS64.TRYWAIT P0, [R0+URZ+0xc8], R9 ;  /* 0x0000c809000075a7 */ /* 0x0044e400080011ff */
[----:B---3--:R-:W-:Y:S05]  /*a4a0*/  @!P0 NANOSLEEP.SYNCS 0x989680 ;  /* 0x009896800000895d */ /* 0x008fea0003900000 */
[----:B------:R-:W3:Y:S02]  /*a4b0*/  @!P0 SYNCS.PHASECHK.TRANS64 P0, [R0+URZ+0xc8], R9 ;  /* 0x0000c809000085a7 */ /* 0x000ee400080010ff */
[----:B---3--:R-:W-:Y:S05]  /*a4c0*/  @!P0 BRA `(.L_x_189) ;  /* 0xfffffffc00f08947 */ /* 0x008fea000383ffff */
[----:B------:R-:W-:Y:S05]  /*a4d0*/  BRA `(.L_x_190) ;  /* 0xffffffac00207947 */ /* 0x000fea000383ffff */
.L_x_92:
[----:B------:R-:W-:-:S07]  /*a4e0*/  MOV R0, UR21 ;  /* 0x0000001500007c02 */ /* 0x000fce0008000f00 */
.L_x_191:
[----:B---3--:R3:W4:Y:S02]  /*a4f0*/  SYNCS.PHASECHK.TRANS64.TRYWAIT P0, [R0+URZ+0xb0], R3 ;  /* 0x0000b003000075a7 */ /* 0x00872400080011ff */
[----:B----4-:R-:W-:Y:S05]  /*a500*/  @!P0 NANOSLEEP.SYNCS 0x989680 ;  /* 0x009896800000895d */ /* 0x010fea0003900000 */
[----:B------:R-:W4:Y:S02]  /*a510*/  @!P0 SYNCS.PHASECHK.TRANS64 P0, [R0+URZ+0xb0], R3 ;  /* 0x0000b003000085a7 */ /* 0x000f2400080010ff */
[----:B----4-:R-:W-:Y:S05]  /*a520*/  @!P0 BRA `(.L_x_191) ;  /* 0xfffffffc00f08947 */ /* 0x010fea000383ffff */
[----:B------:R-:W-:Y:S05]  /*a530*/  BRA `(.L_x_192) ;  /* 0xffffffac00987947 */ /* 0x000fea000383ffff */
.L_x_93:
[----:B---3--:R-:W-:-:S07]  /*a540*/  MOV R0, UR21 ;  /* 0x0000001500007c02 */ /* 0x008fce0008000f00 */
.L_x_193:
[----:B---3--:R3:W4:Y:S02]  /*a550*/  SYNCS.PHASECHK.TRANS64.TRYWAIT P0, [R0+URZ+0xb8], R3 ;  /* 0x0000b803000075a7 */ /* 0x00872400080011ff */
[----:B----4-:R-:W-:Y:S05]  /*a560*/  @!P0 NANOSLEEP.SYNCS 0x989680 ;  /* 0x009896800000895d */ /* 0x010fea0003900000 */
[----:B------:R-:W4:Y:S02]  /*a570*/  @!P0 SYNCS.PHASECHK.TRANS64 P0, [R0+URZ+0xb8], R3 ;  /* 0x0000b803000085a7 */ /* 0x000f2400080010ff */
[----:B----4-:R-:W-:Y:S05]  /*a580*/  @!P0 BRA `(.L_x_193) ;  /* 0xfffffffc00f08947 */ /* 0x010fea000383ffff */
[----:B------:R-:W-:Y:S05]  /*a590*/  BRA `(.L_x_194) ;  /* 0xffffffac00887947 */ /* 0x000fea000383ffff */
.L_x_94:
[----:B---3--:R-:W-:-:S07]  /*a5a0*/  MOV R0, UR21 ;  /* 0x0000001500007c02 */ /* 0x008fce0008000f00 */
.L_x_195:
[----:B---3--:R3:W4:Y:S02]  /*a5b0*/  SYNCS.PHASECHK.TRANS64.TRYWAIT P0, [R0+URZ+0xc0], R3 ;  /* 0x0000c003000075a7 */ /* 0x00872400080011ff */
[----:B----4-:R-:W-:Y:S05]  /*a5c0*/  @!P0 NANOSLEEP.SYNCS 0x989680 ;  /* 0x009896800000895d */ /* 0x010fea0003900000 */
[----:B------:R-:W4:Y:S02]  /*a5d0*/  @!P0 SYNCS.PHASECHK.TRANS64 P0, [R0+URZ+0xc0], R3 ;  /* 0x0000c003000085a7 */ /* 0x000f2400080010ff */
[----:B----4-:R-:W-:Y:S05]  /*a5e0*/  @!P0 BRA `(.L_x_195) ;  /* 0xfffffffc00f08947 */ /* 0x010fea000383ffff */
[----:B------:R-:W-:Y:S05]  /*a5f0*/  BRA `(.L_x_196) ;  /* 0xffffffac00787947 */ /* 0x000fea000383ffff */
.L_x_96:
[----:B-1----:R1:W2:Y:S02]  /*a600*/  SYNCS.PHASECHK.TRANS64.TRYWAIT P0, [R3+URZ+0xe0], R0 ;  /* 0x0000e000030075a7 */ /* 0x0022a400080011ff */
[----:B--2---:R-:W-:Y:S05]  /*a610*/  @!P0 NANOSLEEP.SYNCS 0x989680 ;  /* 0x009896800000895d */ /* 0x004fea0003900000 */
[----:B------:R-:W2:Y:S02]  /*a620*/  @!P0 SYNCS.PHASECHK.TRANS64 P0, [R3+URZ+0xe0], R0 ;  /* 0x0000e000030085a7 */ /* 0x000ea400080010ff */
[----:B--2---:R-:W-:Y:S05]  /*a630*/  @!P0 BRA `(.L_x_96) ;  /* 0xfffffffc00f08947 */ /* 0x004fea000383ffff */
[----:B------:R-:W-:Y:S05]  /*a640*/  BRA `(.L_x_197) ;  /* 0xffffffb000447947 */ /* 0x000fea000383ffff */
.L_x_107:
[----:B-1----:R-:W-:Y:S04]  /*a650*/  MOV R0, UR44 ;  /* 0x0000002c00007c02 */ /* 0x002fe80008000f00 */
[----:B------:R1:W2:Y:S03]  /*a660*/  SYNCS.PHASECHK.TRANS64.TRYWAIT P1, [R0+URZ+0x90], R5 ;  /* 0x00009005000075a7 */ /* 0x0002a600080211ff */
[----:B--2---:R-:W-:Y:S05]  /*a670*/  @!P1 NANOSLEEP.SYNCS 0x989680 ;  /* 0x009896800000995d */ /* 0x004fea0003900000 */
[----:B------:R-:W2:Y:S02]  /*a680*/  @!P1 SYNCS.PHASECHK.TRANS64 P1, [R0+URZ+0x90], R5 ;  /* 0x00009005000095a7 */ /* 0x000ea400080210ff */
[----:B--2---:R-:W-:Y:S05]  /*a690*/  @!P1 BRA `(.L_x_107) ;  /* 0xfffffffc00ec9947 */ /* 0x004fea000383ffff */
[----:B------:R-:W-:Y:S05]  /*a6a0*/  BRA `(.L_x_106) ;  /* 0xffffffbc00d87947 */ /* 0x000fea000383ffff */
.L_x_109:
[----:B-1----:R1:W4:Y:S02]  /*a6b0*/  SYNCS.PHASECHK.TRANS64.TRYWAIT P0, [R98+URZ+0x100], R3 ;  /* 0x00010003620075a7 */ /* 0x00232400080011ff */
[----:B----4-:R-:W-:Y:S05]  /*a6c0*/  @!P0 NANOSLEEP.SYNCS 0x989680 ;  /* 0x009896800000895d */ /* 0x010fea0003900000 */
[----:B------:R-:W4:Y:S02]  /*a6d0*/  @!P0 SYNCS.PHASECHK.TRANS64 P0, [R98+URZ+0x100], R3 ;  /* 0x00010003620085a7 */ /* 0x000f2400080010ff */
[----:B----4-:R-:W-:Y:S05]  /*a6e0*/  @!P0 BRA `(.L_x_109) ;  /* 0xfffffffc00f08947 */ /* 0x010fea000383ffff */
[----:B------:R-:W-:Y:S05]  /*a6f0*/  BRA `(.L_x_108) ;  /* 0xffffffc000047947 */ /* 0x000fea000383ffff */
.L_x_118:
[----:B--2---:R2:W3:Y:S02]  /*a700*/  SYNCS.PHASECHK.TRANS64.TRYWAIT P0, [R3+URZ+0x90], R0 ;  /* 0x00009000030075a7 */ /* 0x0044e400080011ff */
[----:B---3--:R-:W-:Y:S05]  /*a710*/  @!P0 NANOSLEEP.SYNCS 0x989680 ;  /* 0x009896800000895d */ /* 0x008fea0003900000 */
[----:B------:R-:W3:Y:S02]  /*a720*/  @!P0 SYNCS.PHASECHK.TRANS64 P0, [R3+URZ+0x90], R0 ;  /* 0x00009000030085a7 */ /* 0x000ee400080010ff */
[----:B---3--:R-:W-:Y:S05]  /*a730*/  @!P0 BRA `(.L_x_118) ;  /* 0xfffffffc00f08947 */ /* 0x008fea000383ffff */
[----:B------:R-:W-:Y:S05]  /*a740*/  BRA `(.L_x_117) ;  /* 0xffffffc800e87947 */ /* 0x000fea000383ffff */
.L_x_126:
[----:B-1----:R1:W3:Y:S02]  /*a750*/  SYNCS.PHASECHK.TRANS64.TRYWAIT P0, [R63+URZ+0x90], R4 ;  /* 0x000090043f0075a7 */ /* 0x0022e400080011ff */
[----:B---3--:R-:W-:Y:S05]  /*a760*/  @!P0 NANOSLEEP.SYNCS 0x989680 ;  /* 0x009896800000895d */ /* 0x008fea0003900000 */
[----:B------:R-:W3:Y:S02]  /*a770*/  @!P0 SYNCS.PHASECHK.TRANS64 P0, [R63+URZ+0x90], R4 ;  /* 0x000090043f0085a7 */ /* 0x000ee400080010ff */
[----:B---3--:R-:W-:Y:S05]  /*a780*/  @!P0 BRA `(.L_x_126) ;  /* 0xfffffffc00f08947 */ /* 0x008fea000383ffff */
[----:B------:R-:W-:Y:S05]  /*a790*/  BRA `(.L_x_125) ;  /* 0xffffffd400f07947 */ /* 0x000fea000383ffff */
.L_x_134:
[----:B-1----:R1:W3:Y:S02]  /*a7a0*/  SYNCS.PHASECHK.TRANS64.TRYWAIT P0, [R108+URZ+0x90], R3 ;  /* 0x000090036c0075a7 */ /* 0x0022e400080011ff */
[----:B---3--:R-:W-:Y:S05]  /*a7b0*/  @!P0 NANOSLEEP.SYNCS 0x989680 ;  /* 0x009896800000895d */ /* 0x008fea0003900000 */
[----:B------:R-:W3:Y:S02]  /*a7c0*/  @!P0 SYNCS.PHASECHK.TRANS64 P0, [R108+URZ+0x90], R3 ;  /* 0x000090036c0085a7 */ /* 0x000ee400080010ff */
[----:B---3--:R-:W-:Y:S05]  /*a7d0*/  @!P0 BRA `(.L_x_134) ;  /* 0xfffffffc00f08947 */ /* 0x008fea000383ffff */
[----:B------:R-:W-:Y:S05]  /*a7e0*/  BRA `(.L_x_133) ;  /* 0xffffffe000f47947 */ /* 0x000fea000383ffff */
        .weak           $__internal_0_$__cuda_sm10x_tcgen05_guardrail_trap_col_being_dealloced_not_returned_by_alloc
        .type           $__internal_0_$__cuda_sm10x_tcgen05_guardrail_trap_col_being_dealloced_not_returned_by_alloc,@function
        .size           $__internal_0_$__cuda_sm10x_tcgen05_guardrail_trap_col_being_dealloced_not_returned_by_alloc,($__internal_1_$__cuda_sm10x_tcgen05_guardrail_trap_phase_invalid_during_alloc - $__internal_0_$__cuda_sm10x_tcgen05_guardrail_trap_col_being_dealloced_not_returned_by_alloc)
$__internal_0_$__cuda_sm10x_tcgen05_guardrail_trap_col_being_dealloced_not_returned_by_alloc:
[----:B------:R-:W-:Y:S05]  /*a7f0*/  BPT.TRAP 0x1 ;  /* 0x000000040000795c */ /* 0x000fea0000300000 */
[----:B------:R-:W-:-:S04]  /*a800*/  HFMA2 R3, -RZ, RZ, 0, 0 ;  /* 0x00000000ff037431 */ /* 0x000fc800000001ff */
[----:B------:R-:W-:Y:S05]  /*a810*/  RET.REL.NODEC R2 `(_ZN7cutlass13device_kernelINS_4gemm6kernel13GemmUniversalIN4cute5tupleIJiiiiEEENS1_10collective13CollectiveMmaINS1_35MainloopSm100TmaUmmaWarpSpecializedILi9ELi2ELi4ENS5_IJNS4_1CILi2EEESB_NSA_ILi1EEEEEEEENS5_IJNSA_ILi64EEENSA_ILi256EEENSA_ILi32EEEEEENS_6half_tENS5_IJlSC_lEEESJ_SK_NS4_8TiledMMAINS4_8MMA_AtomIJNS4_20SM100_MMA_F16BF16_SSISJ_SJ_fLi64ELi256ELNS4_4UMMA5MajorE0ELSP_0ELNSO_7ScaleInE0ELSQ_0EEEEEENS4_6LayoutINS5_IJSC_SC_SC_EEENS5_IJNSA_ILi0EEESV_SV_EEEEENS5_IJNS4_10UnderscoreESY_SY_EEEEENS4_23SM90_TMA_LOAD_MULTICASTENS4_14ComposedLayoutINS4_7SwizzleILi2ELi4ELi3EEENS4_18smem_ptr_flag_bitsILi16EEENST_INS5_IJNSA_ILi8EEESH_EEENS5_IJSH_SC_EEEEEEEvNS4_8identityES11_S1B_vS1C_EENS_8epilogue10collective18CollectiveEpilogueINS1E_23Sm100TmaWarpSpecializedILi4ELi2ELi32ELb1ELb0EEEJSI_NS5_IJNST_ISF_SC_EES1J_EEESJ_SK_SJ_SK_NS1E_6fusion15FusionCallbacksIS1I_NS1L_17LinearCombinationISJ_fSJ_fLNS_15FloatRoundStyleE2EEESI_S1K_JEEENS4_5SM1004TMEM4LOAD26SM100_TMEM_LOAD_16dp256b8xENS4_13SM90_TMA_LOADENS12_INS13_ILi3ELi4ELi3EEES16_NST_INS5_IJS17_SF_EEENS5_IJSF_SC_EEEEEEENS4_17SM75_U32x4_LDSM_NENS4_14SM90_TMA_STOREES20_NS4_17SM90_U32x4_STSM_NENS4_39AutoVectorizingCopyWithAssumedAlignmentILi128EEEEEEvvEEEEvNT_6ParamsE) ;  /* 0xffffff5402f87950 */ /* 0x000fea0003c3ffff */
        .weak           $__internal_1_$__cuda_sm10x_tcgen05_guardrail_trap_phase_invalid_during_alloc
        .type           $__internal_1_$__cuda_sm10x_tcgen05_guardrail_trap_phase_invalid_during_alloc,@function
        .size           $__internal_1_$__cuda_sm10x_tcgen05_guardrail_trap_phase_invalid_during_alloc,($__internal_2_$__cuda_sm10x_tcgen05_guardrail_trap_unallocated_columns_being_dealloced - $__internal_1_$__cuda_sm10x_tcgen05_guardrail_trap_phase_invalid_during_alloc)
$__internal_1_$__cuda_sm10x_tcgen05_guardrail_trap_phase_invalid_during_alloc:
[----:B------:R-:W-:Y:S05]  /*a820*/  BPT.TRAP 0x1 ;  /* 0x000000040000795c */ /* 0x000fea0000300000 */
[----:B------:R-:W-:-:S04]  /*a830*/  MOV R5, 0x0 ;  /* 0x0000000000057802 */ /* 0x000fc80000000f00 */
[----:B------:R-:W-:Y:S05]  /*a840*/  RET.REL.NODEC R4 `(_ZN7cutlass13device_kernelINS_4gemm6kernel13GemmUniversalIN4cute5tupleIJiiiiEEENS1_10collective13CollectiveMmaINS1_35MainloopSm100TmaUmmaWarpSpecializedILi9ELi2ELi4ENS5_IJNS4_1CILi2EEESB_NSA_ILi1EEEEEEEENS5_IJNSA_ILi64EEENSA_ILi256EEENSA_ILi32EEEEEENS_6half_tENS5_IJlSC_lEEESJ_SK_NS4_8TiledMMAINS4_8MMA_AtomIJNS4_20SM100_MMA_F16BF16_SSISJ_SJ_fLi64ELi256ELNS4_4UMMA5MajorE0ELSP_0ELNSO_7ScaleInE0ELSQ_0EEEEEENS4_6LayoutINS5_IJSC_SC_SC_EEENS5_IJNSA_ILi0EEESV_SV_EEEEENS5_IJNS4_10UnderscoreESY_SY_EEEEENS4_23SM90_TMA_LOAD_MULTICASTENS4_14ComposedLayoutINS4_7SwizzleILi2ELi4ELi3EEENS4_18smem_ptr_flag_bitsILi16EEENST_INS5_IJNSA_ILi8EEESH_EEENS5_IJSH_SC_EEEEEEEvNS4_8identityES11_S1B_vS1C_EENS_8epilogue10collective18CollectiveEpilogueINS1E_23Sm100TmaWarpSpecializedILi4ELi2ELi32ELb1ELb0EEEJSI_NS5_IJNST_ISF_SC_EES1J_EEESJ_SK_SJ_SK_NS1E_6fusion15FusionCallbacksIS1I_NS1L_17LinearCombinationISJ_fSJ_fLNS_15FloatRoundStyleE2EEESI_S1K_JEEENS4_5SM1004TMEM4LOAD26SM100_TMEM_LOAD_16dp256b8xENS4_13SM90_TMA_LOADENS12_INS13_ILi3ELi4ELi3EEES16_NST_INS5_IJS17_SF_EEENS5_IJSF_SC_EEEEEEENS4_17SM75_U32x4_LDSM_NENS4_14SM90_TMA_STOREES20_NS4_17SM90_U32x4_STSM_NENS4_39AutoVectorizingCopyWithAssumedAlignmentILi128EEEEEEvvEEEEvNT_6ParamsE) ;  /* 0xffffff5404ec7950 */ /* 0x000fea0003c3ffff */
        .weak           $__internal_2_$__cuda_sm10x_tcgen05_guardrail_trap_unallocated_columns_being_dealloced
        .type           $__internal_2_$__cuda_sm10x_tcgen05_guardrail_trap_unallocated_columns_being_dealloced,@function
        .size           $__internal_2_$__cuda_sm10x_tcgen05_guardrail_trap_unallocated_columns_being_dealloced,(.L_x_199 - $__internal_2_$__cuda_sm10x_tcgen05_guardrail_trap_unallocated_columns_being_dealloced)
$__internal_2_$__cuda_sm10x_tcgen05_guardrail_trap_unallocated_columns_being_dealloced:
[----:B------:R-:W-:Y:S05]  /*a850*/  BPT.TRAP 0x1 ;  /* 0x000000040000795c */ /* 0x000fea0000300000 */
[----:B------:R-:W-:-:S04]  /*a860*/  HFMA2 R3, -RZ, RZ, 0, 0 ;  /* 0x00000000ff037431 */ /* 0x000fc800000001ff */
[----:B------:R-:W-:Y:S05]  /*a870*/  RET.REL.NODEC R2 `(_ZN7cutlass13device_kernelINS_4gemm6kernel13GemmUniversalIN4cute5tupleIJiiiiEEENS1_10collective13CollectiveMmaINS1_35MainloopSm100TmaUmmaWarpSpecializedILi9ELi2ELi4ENS5_IJNS4_1CILi2EEESB_NSA_ILi1EEEEEEEENS5_IJNSA_ILi64EEENSA_ILi256EEENSA_ILi32EEEEEENS_6half_tENS5_IJlSC_lEEESJ_SK_NS4_8TiledMMAINS4_8MMA_AtomIJNS4_20SM100_MMA_F16BF16_SSISJ_SJ_fLi64ELi256ELNS4_4UMMA5MajorE0ELSP_0ELNSO_7ScaleInE0ELSQ_0EEEEEENS4_6LayoutINS5_IJSC_SC_SC_EEENS5_IJNSA_ILi0EEESV_SV_EEEEENS5_IJNS4_10UnderscoreESY_SY_EEEEENS4_23SM90_TMA_LOAD_MULTICASTENS4_14ComposedLayoutINS4_7SwizzleILi2ELi4ELi3EEENS4_18smem_ptr_flag_bitsILi16EEENST_INS5_IJNSA_ILi8EEESH_EEENS5_IJSH_SC_EEEEEEEvNS4_8identityES11_S1B_vS1C_EENS_8epilogue10collective18CollectiveEpilogueINS1E_23Sm100TmaWarpSpecializedILi4ELi2ELi32ELb1ELb0EEEJSI_NS5_IJNST_ISF_SC_EES1J_EEESJ_SK_SJ_SK_NS1E_6fusion15FusionCallbacksIS1I_NS1L_17LinearCombinationISJ_fSJ_fLNS_15FloatRoundStyleE2EEESI_S1K_JEEENS4_5SM1004TMEM4LOAD26SM100_TMEM_LOAD_16dp256b8xENS4_13SM90_TMA_LOADENS12_INS13_ILi3ELi4ELi3EEES16_NST_INS5_IJS17_SF_EEENS5_IJSF_SC_EEEEEEENS4_17SM75_U32x4_LDSM_NENS4_14SM90_TMA_STOREES20_NS4_17SM90_U32x4_STSM_NENS4_39AutoVectorizingCopyWithAssumedAlignmentILi128EEEEEEvvEEEEvNT_6ParamsE) ;  /* 0xffffff5402e07950 */ /* 0x000fea0003c3ffff */
.L_x_198:
[----:B------:R-:W-:-:S00]  /*a880*/  BRA `(.L_x_198) ;  /* 0xfffffffc00fc7947 */ /* 0x000fc0000383ffff */
[----:B------:R-:W-:-:S00]  /*a890*/  NOP ;  /* 0x0000000000007918 */ /* 0x000fc00000000000 */
        /* <DEDUP_REMOVED lines=14> */
.L_x_199:


//--------------------- .nv.global.init           --------------------------
	.section	.nv.global.init,"aw",@progbits
.nv.global.init:
	.type		$str$27,@object
	.size		$str$27,($str$28 - $str$27)
$str$27:
        /*0000*/ 	.byte	0x28, 0x61, 0x64, 0x64, 0x72, 0x65, 0x73, 0x73, 0x20, 0x26, 0x20, 0x6d, 0x61, 0x73, 0x6b, 0x29
        /*0010*/ 	.byte	0x20, 0x3d, 0x3d, 0x20, 0x30, 0x00
	.type		$str$28,@object
	.size		$str$28,($str$26 - $str$28)
$str$28:
        /*0016*/ 	.byte	0x2f, 0x74, 0x6d, 0x70, 0x2f, 0x63, 0x75, 0x74, 0x6c, 0x61, 0x73, 0x73, 0x5f, 0x73, 0x77, 0x65
        /*0026*/ 	.byte	0x65, 0x70, 0x5f, 0x73, 0x72, 0x63, 0x2f, 0x69, 0x6e, 0x63, 0x6c, 0x75, 0x64, 0x65, 0x2f, 0x63
        /*0036*/ 	.byte	0x75, 0x74, 0x65, 0x2f, 0x70, 0x6f, 0x69, 0x6e, 0x74, 0x65, 0x72, 0x5f, 0x66, 0x6c, 0x61, 0x67
        /*0046*/ 	.byte	0x67, 0x65, 0x64, 0x2e, 0x68, 0x70, 0x70, 0x00
	.type		$str$26,@object
	.size		$str$26,($str$25 - $str$26)
$str$26:
        /*004e*/ 	.byte	0x2f, 0x74, 0x6d, 0x70, 0x2f, 0x63, 0x75, 0x74, 0x6c, 0x61, 0x73, 0x73, 0x5f, 0x73, 0x77, 0x65
        /*005e*/ 	.byte	0x65, 0x70, 0x5f, 0x73, 0x72, 0x63, 0x2f, 0x69, 0x6e, 0x63, 0x6c, 0x75, 0x64, 0x65, 0x2f, 0x63
        /*006e*/ 	.byte	0x75, 0x74, 0x65, 0x2f, 0x61, 0x74, 0x6f, 0x6d, 0x2f, 0x63, 0x6f, 0x70, 0x79, 0x5f, 0x74, 0x72
        /*007e*/ 	.byte	0x61, 0x69, 0x74, 0x73, 0x5f, 0x73, 0x6d, 0x31, 0x30, 0x30, 0x2e, 0x68, 0x70, 0x70, 0x00
	.type		$str$25,@object
	.size		$str$25,(__unnamed_1 - $str$25)
$str$25:
        /*008d*/ 	.byte	0x28, 0x28, 0x75, 0x69, 0x6e, 0x74, 0x33, 0x32, 0x5f, 0x74, 0x28, 0x74, 0x68, 0x72, 0x65, 0x61
        /*009d*/ 	.byte	0x64, 0x49, 0x64, 0x78, 0x2e, 0x78, 0x29, 0x20, 0x2f, 0x20, 0x33, 0x32, 0x29, 0x20, 0x25, 0x20
        /*00ad*/ 	.byte	0x34, 0x29, 0x20, 0x3d, 0x3d, 0x20, 0x28, 0x28, 0x28, 0x74, 0x6d, 0x65, 0x6d, 0x5f, 0x61, 0x64
        /*00bd*/ 	.byte	0x64, 0x72, 0x20, 0x3e, 0x3e, 0x20, 0x31, 0x36, 0x29, 0x20, 0x2f, 0x20, 0x33, 0x32, 0x29, 0x20
        /*00cd*/ 	.byte	0x25, 0x20, 0x34, 0x29, 0x00
	.type		__unnamed_1,@object
	.size		__unnamed_1,(__unnamed_2 - __unnamed_1)
__unnamed_1:
        /*00d2*/ 	.byte	0x61, 0x75, 0x74, 0x6f, 0x20, 0x63, 0x75, 0x74, 0x65, 0x3a, 0x3a, 0x61, 0x73, 0x5f, 0x70, 0x6f
        /* <DEDUP_REMOVED lines=24> */
        /*0262*/ 	.byte	0x3e, 0x3e, 0x3e, 0x5d, 0x00
	.type		__unnamed_2,@object
	.size		__unnamed_2,(.L_2 - __unnamed_2)
__unnamed_2:
        /* <DEDUP_REMOVED lines=46> */
        /*0547*/ 	.byte	0x75, 0x74, 0x65, 0x3a, 0x3a, 0x43, 0x3c, 0x30, 0x3e, 0x3e, 0x3e, 0x3e, 0x5d, 0x00
.L_2:


//--------------------- .nv.shared._ZN7cutlass13device_kernelINS_4gemm6kernel13GemmUniversalIN4cute5tupleIJiiiiEEENS1_10collective13CollectiveMmaINS1_35MainloopSm100TmaUmmaWarpSpecializedILi9ELi2ELi4ENS5_IJNS4_1CILi2EEESB_NSA_ILi1EEEEEEEENS5_IJNSA_ILi64EEENSA_ILi256EEENSA_ILi32EEEEEENS_6half_tENS5_IJlSC_lEEESJ_SK_NS4_8TiledMMAINS4_8MMA_AtomIJNS4_20SM100_MMA_F16BF16_SSISJ_SJ_fLi64ELi256ELNS4_4UMMA5MajorE0ELSP_0ELNSO_7ScaleInE0ELSQ_0EEEEEENS4_6LayoutINS5_IJSC_SC_SC_EEENS5_IJNSA_ILi0EEESV_SV_EEEEENS5_IJNS4_10UnderscoreESY_SY_EEEEENS4_23SM90_TMA_LOAD_MULTICASTENS4_14ComposedLayoutINS4_7SwizzleILi2ELi4ELi3EEENS4_18smem_ptr_flag_bitsILi16EEENST_INS5_IJNSA_ILi8EEESH_EEENS5_IJSH_SC_EEEEEEEvNS4_8identityES11_S1B_vS1C_EENS_8epilogue10collective18CollectiveEpilogueINS1E_23Sm100TmaWarpSpecializedILi4ELi2ELi32ELb1ELb0EEEJSI_NS5_IJNST_ISF_SC_EES1J_EEESJ_SK_SJ_SK_NS1E_6fusion15FusionCallbacksIS1I_NS1L_17LinearCombinationISJ_fSJ_fLNS_15FloatRoundStyleE2EEESI_S1K_JEEENS4_5SM1004TMEM4LOAD26SM100_TMEM_LOAD_16dp256b8xENS4_13SM90_TMA_LOADENS12_INS13_ILi3ELi4ELi3EEES16_NST_INS5_IJS17_SF_EEENS5_IJSF_SC_EEEEEEENS4_17SM75_U32x4_LDSM_NENS4_14SM90_TMA_STOREES20_NS4_17SM90_U32x4_STSM_NENS4_39AutoVectorizingCopyWithAssumedAlignmentILi128EEEEEEvvEEEEvNT_6ParamsE --------------------------
	.section	.nv.shared._ZN7cutlass13device_kernelINS_4gemm6kernel13GemmUniversalIN4cute5tupleIJiiiiEEENS1_10collective13CollectiveMmaINS1_35MainloopSm100TmaUmmaWarpSpecializedILi9ELi2ELi4ENS5_IJNS4_1CILi2EEESB_NSA_ILi1EEEEEEEENS5_IJNSA_ILi64EEENSA_ILi256EEENSA_ILi32EEEEEENS_6half_tENS5_IJlSC_lEEESJ_SK_NS4_8TiledMMAINS4_8MMA_AtomIJNS4_20SM100_MMA_F16BF16_SSISJ_SJ_fLi64ELi256ELNS4_4UMMA5MajorE0ELSP_0ELNSO_7ScaleInE0ELSQ_0EEEEEENS4_6LayoutINS5_IJSC_SC_SC_EEENS5_IJNSA_ILi0EEESV_SV_EEEEENS5_IJNS4_10UnderscoreESY_SY_EEEEENS4_23SM90_TMA_LOAD_MULTICASTENS4_14ComposedLayoutINS4_7SwizzleILi2ELi4ELi3EEENS4_18smem_ptr_flag_bitsILi16EEENST_INS5_IJNSA_ILi8EEESH_EEENS5_IJSH_SC_EEEEEEEvNS4_8identityES11_S1B_vS1C_EENS_8epilogue10collective18CollectiveEpilogueINS1E_23Sm100TmaWarpSpecializedILi4ELi2ELi32ELb1ELb0EEEJSI_NS5_IJNST_ISF_SC_EES1J_EEESJ_SK_SJ_SK_NS1E_6fusion15FusionCallbacksIS1I_NS1L_17LinearCombinationISJ_fSJ_fLNS_15FloatRoundStyleE2EEESI_S1K_JEEENS4_5SM1004TMEM4LOAD26SM100_TMEM_LOAD_16dp256b8xENS4_13SM90_TMA_LOADENS12_INS13_ILi3ELi4ELi3EEES16_NST_INS5_IJS17_SF_EEENS5_IJSF_SC_EEEEEEENS4_17SM75_U32x4_LDSM_NENS4_14SM90_TMA_STOREES20_NS4_17SM90_U32x4_STSM_NENS4_39AutoVectorizingCopyWithAssumedAlignmentILi128EEEEEEvvEEEEvNT_6ParamsE,"aw",@nobits
	.sectionflags	@""
	.align	16
	.zero		1024


//--------------------- .nv.shared.reserved.0     --------------------------
	.section	.nv.shared.reserved.0,"aw",@nobits
	.weak		__nv_reservedSMEM_offset_0_alias
	.size		__nv_reservedSMEM_offset_0_alias, 0, 64
	.other		__nv_reservedSMEM_offset_0_alias,@"STO_CUDA_RESERVED_SHARED STV_DEFAULT"
__nv_reservedSMEM_offset_0_alias:
	.zero		0
.nv.shared.reserved.0:
	.zero		64
	.weak		__nv_reservedSMEM_tcgen05_partition
	.type		__nv_reservedSMEM_tcgen05_partition,@object
	.size		__nv_reservedSMEM_tcgen05_partition,(.L_0 - __nv_reservedSMEM_tcgen05_partition)
__nv_reservedSMEM_tcgen05_partition:
	.zero		32
.L_0:


//--------------------- .nv.global                --------------------------
	.section	.nv.global,"aw",@nobits
.nv.global:
	.type		_ZN39_INTERNAL_e381a354_4_k_cu_961d6dac_70474cute1_E,@object
	.size		_ZN39_INTERNAL_e381a354_4_k_cu_961d6dac_70474cute1_E,(_ZN39_INTERNAL_e381a354_4_k_cu_961d6dac_70474cuda3std3__45__cpo6cbeginE - _ZN39_INTERNAL_e381a354_4_k_cu_961d6dac_70474cute1_E)
_ZN39_INTERNAL_e381a354_4_k_cu_961d6dac_70474cute1_E:
	.zero		1
	.type		_ZN39_INTERNAL_e381a354_4_k_cu_961d6dac_70474cuda3std3__45__cpo6cbeginE,@object
	.size		_ZN39_INTERNAL_e381a354_4_k_cu_961d6dac_70474cuda3std3__45__cpo6cbeginE,(_ZN39_INTERNAL_e381a354_4_k_cu_961d6dac_70474cuda3std3__48in_placeE - _ZN39_INTERNAL_e381a354_4_k_cu_961d6dac_70474cuda3std3__45__cpo6cbeginE)
_ZN39_INTERNAL_e381a354_4_k_cu_961d6dac_70474cuda3std3__45__cpo6cbeginE:
	.zero		1
	.type		_ZN39_INTERNAL_e381a354_4_k_cu_961d6dac_70474cuda3std3__48in_placeE,@object
	.size		_ZN39_INTERNAL_e381a354_4_k_cu_961d6dac_70474cuda3std3__48in_placeE,(_ZN39_INTERNAL_e381a354_4_k_cu_961d6dac_70474cuda3std6ranges3__45__cpo9iter_moveE - _ZN39_INTERNAL_e381a354_4_k_cu_961d6dac_70474cuda3std3__48in_placeE)
_ZN39_INTERNAL_e381a354_4_k_cu_961d6dac_70474cuda3std3__48in_placeE:
	.zero		1
	.type		_ZN39_INTERNAL_e381a354_4_k_cu_961d6dac_70474cuda3std6ranges3__45__cpo9iter_moveE,@object
	.size		_ZN39_INTERNAL_e381a354_4_k_cu_961d6dac_70474cuda3std6ranges3__45__cpo9iter_moveE,(_ZN39_INTERNAL_e381a354_4_k_cu_961d6dac_70474cuda3std3__45__cpo5beginE - _ZN39_INTERNAL_e381a354_4_k_cu_961d6dac_70474cuda3std6ranges3__45__cpo9iter_moveE)
_ZN39_INTERNAL_e381a354_4_k_cu_961d6dac_70474cuda3std6ranges3__45__cpo9iter_moveE:
	.zero		1
	.type		_ZN39_INTERNAL_e381a354_4_k_cu_961d6dac_70474cuda3std3__45__cpo5beginE,@object
	.size		_ZN39_INTERNAL_e381a354_4_k_cu_961d6dac_70474cuda3std3__45__cpo5beginE,(_ZN39_INTERNAL_e381a354_4_k_cu_961d6dac_70474cuda3std3__441_GLOBAL__N__e381a354_4_k_cu_961d6dac_70476ignoreE - _ZN39_INTERNAL_e381a354_4_k_cu_961d6dac_70474cuda3std3__45__cpo5beginE)
_ZN39_INTERNAL_e381a354_4_k_cu_961d6dac_70474cuda3std3__45__cpo5beginE:
	.zero		1
	.type		_ZN39_INTERNAL_e381a354_4_k_cu_961d6dac_70474cuda3std3__441_GLOBAL__N__e381a354_4_k_cu_961d6dac_70476ignoreE,@object
	.size		_ZN39_INTERNAL_e381a354_4_k_cu_961d6dac_70474cuda3std3__441_GLOBAL__N__e381a354_4_k_cu_961d6dac_70476ignoreE,(_ZN39_INTERNAL_e381a354_4_k_cu_961d6dac_70474cute7productE - _ZN39_INTERNAL_e381a354_4_k_cu_961d6dac_70474cuda3std3__441_GLOBAL__N__e381a354_4_k_cu_961d6dac_70476ignoreE)
_ZN39_INTERNAL_e381a354_4_k_cu_961d6dac_70474cuda3std3__441_GLOBAL__N__e381a354_4_k_cu_961d6dac_70476ignoreE:
	.zero		1
	.type		_ZN39_INTERNAL_e381a354_4_k_cu_961d6dac_70474cute7productE,@object
	.size		_ZN39_INTERNAL_e381a354_4_k_cu_961d6dac_70474cute7productE,(_ZN39_INTERNAL_e381a354_4_k_cu_961d6dac_70474cuda3std3__45__cpo3endE - _ZN39_INTERNAL_e381a354_4_k_cu_961d6dac_70474cute7productE)
_ZN39_INTERNAL_e381a354_4_k_cu_961d6dac_70474cute7productE:
	.zero		1
	.type		_ZN39_INTERNAL_e381a354_4_k_cu_961d6dac_70474cuda3std3__45__cpo3endE,@object
	.size		_ZN39_INTERNAL_e381a354_4_k_cu_961d6dac_70474cuda3std3__45__cpo3endE,(_ZN39_INTERNAL_e381a354_4_k_cu_961d6dac_70474cuda3std3__419piecewise_constructE - _ZN39_INTERNAL_e381a354_4_k_cu_961d6dac_70474cuda3std3__45__cpo3endE)
_ZN39_INTERNAL_e381a354_4_k_cu_961d6dac_70474cuda3std3__45__cpo3endE:
	.zero		1
	.type		_ZN39_INTERNAL_e381a354_4_k_cu_961d6dac_70474cuda3std3__419piecewise_constructE,@object
	.size		_ZN39_INTERNAL_e381a354_4_k_cu_961d6dac_70474cuda3std3__419piecewise_constructE,(_ZN39_INTERNAL_e381a354_4_k_cu_961d6dac_70474cuda3std3__45__cpo4cendE - _ZN39_INTERNAL_e381a354_4_k_cu_961d6dac_70474cuda3std3__419piecewise_constructE)
_ZN39_INTERNAL_e381a354_4_k_cu_961d6dac_70474cuda3std3__419piecewise_constructE:
	.zero		1
	.type		_ZN39_INTERNAL_e381a354_4_k_cu_961d6dac_70474cuda3std3__45__cpo4cendE,@object
	.size		_ZN39_INTERNAL_e381a354_4_k_cu_961d6dac_70474cuda3std3__45__cpo4cendE,(_ZN39_INTERNAL_e381a354_4_k_cu_961d6dac_70474cuda3std6ranges3__45__cpo4swapE - _ZN39_INTERNAL_e381a354_4_k_cu_961d6dac_70474cuda3std3__45__cpo4cendE)
_ZN39_INTERNAL_e381a354_4_k_cu_961d6dac_70474cuda3std3__45__cpo4cendE:
	.zero		1
	.type		_ZN39_INTERNAL_e381a354_4_k_cu_961d6dac_70474cuda3std6ranges3__45__cpo4swapE,@object
	.size		_ZN39_INTERNAL_e381a354_4_k_cu_961d6dac_70474cuda3std6ranges3__45__cpo4swapE,(.L_10 - _ZN39_INTERNAL_e381a354_4_k_cu_961d6dac_70474cuda3std6ranges3__45__cpo4swapE)
_ZN39_INTERNAL_e381a354_4_k_cu_961d6dac_70474cuda3std6ranges3__45__cpo4swapE:
	.zero		1
.L_10:


//--------------------- .nv.constant0._ZN7cutlass13device_kernelINS_4gemm6kernel13GemmUniversalIN4cute5tupleIJiiiiEEENS1_10collective13CollectiveMmaINS1_35MainloopSm100TmaUmmaWarpSpecializedILi9ELi2ELi4ENS5_IJNS4_1CILi2EEESB_NSA_ILi1EEEEEEEENS5_IJNSA_ILi64EEENSA_ILi256EEENSA_ILi32EEEEEENS_6half_tENS5_IJlSC_lEEESJ_SK_NS4_8TiledMMAINS4_8MMA_AtomIJNS4_20SM100_MMA_F16BF16_SSISJ_SJ_fLi64ELi256ELNS4_4UMMA5MajorE0ELSP_0ELNSO_7ScaleInE0ELSQ_0EEEEEENS4_6LayoutINS5_IJSC_SC_SC_EEENS5_IJNSA_ILi0EEESV_SV_EEEEENS5_IJNS4_10UnderscoreESY_SY_EEEEENS4_23SM90_TMA_LOAD_MULTICASTENS4_14ComposedLayoutINS4_7SwizzleILi2ELi4ELi3EEENS4_18smem_ptr_flag_bitsILi16EEENST_INS5_IJNSA_ILi8EEESH_EEENS5_IJSH_SC_EEEEEEEvNS4_8identityES11_S1B_vS1C_EENS_8epilogue10collective18CollectiveEpilogueINS1E_23Sm100TmaWarpSpecializedILi4ELi2ELi32ELb1ELb0EEEJSI_NS5_IJNST_ISF_SC_EES1J_EEESJ_SK_SJ_SK_NS1E_6fusion15FusionCallbacksIS1I_NS1L_17LinearCombinationISJ_fSJ_fLNS_15FloatRoundStyleE2EEESI_S1K_JEEENS4_5SM1004TMEM4LOAD26SM100_TMEM_LOAD_16dp256b8xENS4_13SM90_TMA_LOADENS12_INS13_ILi3ELi4ELi3EEES16_NST_INS5_IJS17_SF_EEENS5_IJSF_SC_EEEEEEENS4_17SM75_U32x4_LDSM_NENS4_14SM90_TMA_STOREES20_NS4_17SM90_U32x4_STSM_NENS4_39AutoVectorizingCopyWithAssumedAlignmentILi128EEEEEEvvEEEEvNT_6ParamsE --------------------------
	.section	.nv.constant0._ZN7cutlass13device_kernelINS_4gemm6kernel13GemmUniversalIN4cute5tupleIJiiiiEEENS1_10collective13CollectiveMmaINS1_35MainloopSm100TmaUmmaWarpSpecializedILi9ELi2ELi4ENS5_IJNS4_1CILi2EEESB_NSA_ILi1EEEEEEEENS5_IJNSA_ILi64EEENSA_ILi256EEENSA_ILi32EEEEEENS_6half_tENS5_IJlSC_lEEESJ_SK_NS4_8TiledMMAINS4_8MMA_AtomIJNS4_20SM100_MMA_F16BF16_SSISJ_SJ_fLi64ELi256ELNS4_4UMMA5MajorE0ELSP_0ELNSO_7ScaleInE0ELSQ_0EEEEEENS4_6LayoutINS5_IJSC_SC_SC_EEENS5_IJNSA_ILi0EEESV_SV_EEEEENS5_IJNS4_10UnderscoreESY_SY_EEEEENS4_23SM90_TMA_LOAD_MULTICASTENS4_14ComposedLayoutINS4_7SwizzleILi2ELi4ELi3EEENS4_18smem_ptr_flag_bitsILi16EEENST_INS5_IJNSA_ILi8EEESH_EEENS5_IJSH_SC_EEEEEEEvNS4_8identityES11_S1B_vS1C_EENS_8epilogue10collective18CollectiveEpilogueINS1E_23Sm100TmaWarpSpecializedILi4ELi2ELi32ELb1ELb0EEEJSI_NS5_IJNST_ISF_SC_EES1J_EEESJ_SK_SJ_SK_NS1E_6fusion15FusionCallbacksIS1I_NS1L_17LinearCombinationISJ_fSJ_fLNS_15FloatRoundStyleE2EEESI_S1K_JEEENS4_5SM1004TMEM4LOAD26SM100_TMEM_LOAD_16dp256b8xENS4_13SM90_TMA_LOADENS12_INS13_ILi3ELi4ELi3EEES16_NST_INS5_IJS17_SF_EEENS5_IJSF_SC_EEEEEEENS4_17SM75_U32x4_LDSM_NENS4_14SM90_TMA_STOREES20_NS4_17SM90_U32x4_STSM_NENS4_39AutoVectorizingCopyWithAssumedAlignmentILi128EEEEEEvvEEEEvNT_6ParamsE,"a",@progbits
	.sectionflags	@""
	.align	4
.nv.constant0._ZN7cutlass13device_kernelINS_4gemm6kernel13GemmUniversalIN4cute5tupleIJiiiiEEENS1_10collective13CollectiveMmaINS1_35MainloopSm100TmaUmmaWarpSpecializedILi9ELi2ELi4ENS5_IJNS4_1CILi2EEESB_NSA_ILi1EEEEEEEENS5_IJNSA_ILi64EEENSA_ILi256EEENSA_ILi32EEEEEENS_6half_tENS5_IJlSC_lEEESJ_SK_NS4_8TiledMMAINS4_8MMA_AtomIJNS4_20SM100_MMA_F16BF16_SSISJ_SJ_fLi64ELi256ELNS4_4UMMA5MajorE0ELSP_0ELNSO_7ScaleInE0ELSQ_0EEEEEENS4_6LayoutINS5_IJSC_SC_SC_EEENS5_IJNSA_ILi0EEESV_SV_EEEEENS5_IJNS4_10UnderscoreESY_SY_EEEEENS4_23SM90_TMA_LOAD_MULTICASTENS4_14ComposedLayoutINS4_7SwizzleILi2ELi4ELi3EEENS4_18smem_ptr_flag_bitsILi16EEENST_INS5_IJNSA_ILi8EEESH_EEENS5_IJSH_SC_EEEEEEEvNS4_8identityES11_S1B_vS1C_EENS_8epilogue10collective18CollectiveEpilogueINS1E_23Sm100TmaWarpSpecializedILi4ELi2ELi32ELb1ELb0EEEJSI_NS5_IJNST_ISF_SC_EES1J_EEESJ_SK_SJ_SK_NS1E_6fusion15FusionCallbacksIS1I_NS1L_17LinearCombinationISJ_fSJ_fLNS_15FloatRoundStyleE2EEESI_S1K_JEEENS4_5SM1004TMEM4LOAD26SM100_TMEM_LOAD_16dp256b8xENS4_13SM90_TMA_LOADENS12_INS13_ILi3ELi4ELi3EEES16_NST_INS5_IJS17_SF_EEENS5_IJSF_SC_EEEEEEENS4_17SM75_U32x4_LDSM_NENS4_14SM90_TMA_STOREES20_NS4_17SM90_U32x4_STSM_NENS4_39AutoVectorizingCopyWithAssumedAlignmentILi128EEEEEEvvEEEEvNT_6ParamsE:
	.zero		2944


//--------------------- SYMBOLS --------------------------

	.type		.nv.reservedSmem.offset0,@object
	.size		.nv.reservedSmem.offset0,0x4
	.type		.nv.reservedSmem.cap,@object
	.size		.nv.reservedSmem.cap,0x4
	.type		__assertfail,@function
